def matmul_kernel(
    a_ptr,
    b_ptr,
    c_ptr,
    M,
    N,
    K,
    stride_am,
    stride_ak,
    stride_bk,
    stride_bn,
    stride_cm,
    stride_cn,
    BLOCK_M: tl.constexpr,
    BLOCK_N: tl.constexpr,
    BLOCK_K: tl.constexpr,
    GROUP_M: tl.constexpr,
):
    pid = tl.program_id(axis=0)
    num_pid_m = tl.cdiv(M, BLOCK_M)
    num_pid_n = tl.cdiv(N, BLOCK_N)
    num_pid_in_group = GROUP_M * num_pid_n
    group_id = pid // num_pid_in_group
    first_pid_m = group_id * GROUP_M
    group_size_m = min(num_pid_m - first_pid_m, GROUP_M)
    pid_m = first_pid_m + ((pid % num_pid_in_group) % group_size_m)
    pid_n = (pid % num_pid_in_group) // group_size_m

    offs_am = (pid_m * BLOCK_M + tl.arange(0, BLOCK_M)) % M
    offs_bn = (pid_n * BLOCK_N + tl.arange(0, BLOCK_N)) % N
    offs_k = tl.arange(0, BLOCK_K)
    a_ptrs = a_ptr + offs_am[:, None] * stride_am + offs_k[None, :] * stride_ak
    b_ptrs = b_ptr + offs_k[:, None] * stride_bk + offs_bn[None, :] * stride_bn

    acc = tl.zeros((BLOCK_M, BLOCK_N), dtype=tl.float32)
    for kk in range(0, tl.cdiv(K, BLOCK_K)):
        a = tl.load(a_ptrs, mask=offs_k[None, :] < K - kk * BLOCK_K, other=0.0)
        b = tl.load(b_ptrs, mask=offs_k[:, None] < K - kk * BLOCK_K, other=0.0)
        acc = tl.dot(a, b, acc)
        a_ptrs += BLOCK_K * stride_ak
        b_ptrs += BLOCK_K * stride_bk

    c = acc.to(c_ptr.dtype.element_ty)
    offs_cm = pid_m * BLOCK_M + tl.arange(0, BLOCK_M)
    offs_cn = pid_n * BLOCK_N + tl.arange(0, BLOCK_N)
    c_ptrs = c_ptr + offs_cm[:, None] * stride_cm + offs_cn[None, :] * stride_cn
    mask = (offs_cm[:, None] < M) & (offs_cn[None, :] < N)
    tl.store(c_ptrs, c, mask=mask)

# config = {"BLOCK_K": 32, "BLOCK_M": 128, "BLOCK_N": 32, "GROUP_M": 8, "arch": "sm_90", "dtype": "bf16", "num_ctas": 1, "num_stages": 3, "num_warps": 4}
# arch = sm_90


// ===== COMPILED SASS (sm_90a) =====

	.target	sm_90a

	.elftype	@"ET_EXEC"


//--------------------- .note.nv.tkinfo           --------------------------
	.section	.note.nv.tkinfo,"",@"SHT_NOTE"
	.sectionflags	@"SHF_NOTE_NV_TKINFO"
	.tkinfo
        /*0018*/ 	.word	0x00000002
        /*0030*/ 	.string	""
        /*0030*/ 	.string	"ptxas"
        /*0030*/ 	.string	"Cuda compilation tools, release 13.0, V13.0.88"
        /*0030*/ 	.string	"Build cuda_13.0.r13.0/compiler.36424714_0"
        /*0030*/ 	.string	"-v  -suppress-debug-info  -lineinfo  -arch sm_90a "



//--------------------- .note.nv.cuinfo           --------------------------
	.section	.note.nv.cuinfo,"",@"SHT_NOTE"
	.sectionflags	@"SHF_NOTE_NV_CUINFO"
        /*0018*/ 	.short	0x0002
        /*001a*/ 	.short	0x005a
        /*001c*/ 	.short	0x0082
	.zero		2


//--------------------- .nv.info                  --------------------------
	.section	.nv.info,"",@"SHT_CUDA_INFO"
	.align	4


	//----- nvinfo : EIATTR_REGCOUNT
	.align		4
        /*0000*/ 	.byte	0x04, 0x2f
        /*0002*/ 	.short	(.L_1 - .L_0)
	.align		4
.L_0:
        /*0004*/ 	.word	index@(matmul_kernel)
        /*0008*/ 	.word	0x00000080


	//----- nvinfo : EIATTR_FRAME_SIZE
	.align		4
.L_1:
        /*000c*/ 	.byte	0x04, 0x11
        /*000e*/ 	.short	(.L_3 - .L_2)
	.align		4
.L_2:
        /*0010*/ 	.word	index@(matmul_kernel)
        /*0014*/ 	.word	0x00000000


	//----- nvinfo : EIATTR_MIN_STACK_SIZE
	.align		4
.L_3:
        /*0018*/ 	.byte	0x04, 0x12
        /*001a*/ 	.short	(.L_5 - .L_4)
	.align		4
.L_4:
        /*001c*/ 	.word	index@(matmul_kernel)
        /*0020*/ 	.word	0x00000000
.L_5:


//--------------------- .nv.compat                --------------------------
	.section	.nv.compat,"",@"SHT_CUDA_COMPAT_INFO"
	.align	4
        /*0000*/ 	.byte	0x02, 0x09, 0x01, 0x00, 0x02, 0x02, 0x04, 0x00, 0x02, 0x05, 0x05, 0x00, 0x03, 0x07, 0x01, 0x01
        /*0010*/ 	.byte	0x02, 0x03, 0x00, 0x00, 0x02, 0x06, 0x01, 0x00, 0x04, 0x0b, 0x08, 0x00, 0x00, 0x00, 0x00, 0x00
        /*0020*/ 	.byte	0x00, 0x00, 0x00, 0x00


//--------------------- .nv.info.matmul_kernel    --------------------------
	.section	.nv.info.matmul_kernel,"",@"SHT_CUDA_INFO"
	.sectionflags	@""
	.align	4


	//----- nvinfo : EIATTR_CUDA_API_VERSION
	.align		4
        /*0000*/ 	.byte	0x04, 0x37
        /*0002*/ 	.short	(.L_7 - .L_6)
.L_6:
        /*0004*/ 	.word	0x00000082


	//----- nvinfo : EIATTR_KPARAM_INFO
	.align		4
.L_7:
        /*0008*/ 	.byte	0x04, 0x17
        /*000a*/ 	.short	(.L_9 - .L_8)
.L_8:
        /*000c*/ 	.word	0x00000000
        /*0010*/ 	.short	0x000d
        /*0012*/ 	.short	0x0048
        /*0014*/ 	.byte	0x00, 0xf4, 0x21, 0x00


	//----- nvinfo : EIATTR_KPARAM_INFO
	.align		4
.L_9:
        /*0018*/ 	.byte	0x04, 0x17
        /*001a*/ 	.short	(.L_11 - .L_10)
.L_10:
        /*001c*/ 	.word	0x00000000
        /*0020*/ 	.short	0x000c
        /*0022*/ 	.short	0x0040
        /*0024*/ 	.byte	0x00, 0xf4, 0x21, 0x00


	//----- nvinfo : EIATTR_KPARAM_INFO
	.align		4
.L_11:
        /*0028*/ 	.byte	0x04, 0x17
        /*002a*/ 	.short	(.L_13 - .L_12)
.L_12:
        /*002c*/ 	.word	0x00000000
        /*0030*/ 	.short	0x000b
        /*0032*/ 	.short	0x0038
        /*0034*/ 	.byte	0x00, 0xf0, 0x11, 0x00


	//----- nvinfo : EIATTR_KPARAM_INFO
	.align		4
.L_13:
        /*0038*/ 	.byte	0x04, 0x17
        /*003a*/ 	.short	(.L_15 - .L_14)
.L_14:
        /*003c*/ 	.word	0x00000000
        /*0040*/ 	.short	0x000a
        /*0042*/ 	.short	0x0034
        /*0044*/ 	.byte	0x00, 0xf0, 0x11, 0x00


	//----- nvinfo : EIATTR_KPARAM_INFO
	.align		4
.L_15:
        /*0048*/ 	.byte	0x04, 0x17
        /*004a*/ 	.short	(.L_17 - .L_16)
.L_16:
        /*004c*/ 	.word	0x00000000
        /*0050*/ 	.short	0x0009
        /*0052*/ 	.short	0x0030
        /*0054*/ 	.byte	0x00, 0xf0, 0x11, 0x00


	//----- nvinfo : EIATTR_KPARAM_INFO
	.align		4
.L_17:
        /*0058*/ 	.byte	0x04, 0x17
        /*005a*/ 	.short	(.L_19 - .L_18)
.L_18:
        /*005c*/ 	.word	0x00000000
        /*0060*/ 	.short	0x0008
        /*0062*/ 	.short	0x002c
        /*0064*/ 	.byte	0x00, 0xf0, 0x11, 0x00


	//----- nvinfo : EIATTR_KPARAM_INFO
	.align		4
.L_19:
        /*0068*/ 	.byte	0x04, 0x17
        /*006a*/ 	.short	(.L_21 - .L_20)
.L_20:
        /*006c*/ 	.word	0x00000000
        /*0070*/ 	.short	0x0007
        /*0072*/ 	.short	0x0028
        /*0074*/ 	.byte	0x00, 0xf0, 0x11, 0x00


	//----- nvinfo : EIATTR_KPARAM_INFO
	.align		4
.L_21:
        /*0078*/ 	.byte	0x04, 0x17
        /*007a*/ 	.short	(.L_23 - .L_22)
.L_22:
        /*007c*/ 	.word	0x00000000
        /*0080*/ 	.short	0x0006
        /*0082*/ 	.short	0x0024
        /*0084*/ 	.byte	0x00, 0xf0, 0x11, 0x00


	//----- nvinfo : EIATTR_KPARAM_INFO
	.align		4
.L_23:
        /*0088*/ 	.byte	0x04, 0x17
        /*008a*/ 	.short	(.L_25 - .L_24)
.L_24:
        /*008c*/ 	.word	0x00000000
        /*0090*/ 	.short	0x0005
        /*0092*/ 	.short	0x0020
        /*0094*/ 	.byte	0x00, 0xf0, 0x11, 0x00


	//----- nvinfo : EIATTR_KPARAM_INFO
	.align		4
.L_25:
        /*0098*/ 	.byte	0x04, 0x17
        /*009a*/ 	.short	(.L_27 - .L_26)
.L_26:
        /*009c*/ 	.word	0x00000000
        /*00a0*/ 	.short	0x0004
        /*00a2*/ 	.short	0x001c
        /*00a4*/ 	.byte	0x00, 0xf0, 0x11, 0x00


	//----- nvinfo : EIATTR_KPARAM_INFO
	.align		4
.L_27:
        /*00a8*/ 	.byte	0x04, 0x17
        /*00aa*/ 	.short	(.L_29 - .L_28)
.L_28:
        /*00ac*/ 	.word	0x00000000
        /*00b0*/ 	.short	0x0003
        /*00b2*/ 	.short	0x0018
        /*00b4*/ 	.byte	0x00, 0xf0, 0x11, 0x00


	//----- nvinfo : EIATTR_KPARAM_INFO
	.align		4
.L_29:
        /*00b8*/ 	.byte	0x04, 0x17
        /*00ba*/ 	.short	(.L_31 - .L_30)
.L_30:
        /*00bc*/ 	.word	0x00000000
        /*00c0*/ 	.short	0x0002
        /*00c2*/ 	.short	0x0010
        /*00c4*/ 	.byte	0x00, 0xf4, 0x21, 0x00


	//----- nvinfo : EIATTR_KPARAM_INFO
	.align		4
.L_31:
        /*00c8*/ 	.byte	0x04, 0x17
        /*00ca*/ 	.short	(.L_33 - .L_32)
.L_32:
        /*00cc*/ 	.word	0x00000000
        /*00d0*/ 	.short	0x0001
        /*00d2*/ 	.short	0x0008
        /*00d4*/ 	.byte	0x00, 0xf4, 0x21, 0x00


	//----- nvinfo : EIATTR_KPARAM_INFO
	.align		4
.L_33:
        /*00d8*/ 	.byte	0x04, 0x17
        /*00da*/ 	.short	(.L_35 - .L_34)
.L_34:
        /*00dc*/ 	.word	0x00000000
        /*00e0*/ 	.short	0x0000
        /*00e2*/ 	.short	0x0000
        /*00e4*/ 	.byte	0x00, 0xf4, 0x21, 0x00


	//----- nvinfo : EIATTR_SPARSE_MMA_MASK
	.align		4
.L_35:
        /*00e8*/ 	.byte	0x03, 0x50
        /*00ea*/ 	.short	0x0000


	//----- nvinfo : EIATTR_MAXREG_COUNT
	.align		4
        /*00ec*/ 	.byte	0x03, 0x1b
        /*00ee*/ 	.short	0x00ff


	//----- nvinfo : EIATTR_NUM_BARRIERS
	.align		4
        /*00f0*/ 	.byte	0x02, 0x4c
        /*00f2*/ 	.byte	0x01
	.zero		1


	//----- nvinfo : EIATTR_MERCURY_ISA_VERSION
	.align		4
        /*00f4*/ 	.byte	0x03, 0x5f
        /*00f6*/ 	.short	0x0101


	//----- nvinfo : EIATTR_EXIT_INSTR_OFFSETS
	.align		4
        /*00f8*/ 	.byte	0x04, 0x1c
        /*00fa*/ 	.short	(.L_37 - .L_36)


	//   ....[0]....
.L_36:
        /*00fc*/ 	.word	0x00003590


	//   ....[1]....
        /*0100*/ 	.word	0x000035c0


	//----- nvinfo : EIATTR_REQNTID
	.align		4
.L_37:
        /*0104*/ 	.byte	0x04, 0x10
        /*0106*/ 	.short	(.L_39 - .L_38)
.L_38:
        /*0108*/ 	.word	0x00000080
        /*010c*/ 	.word	0x00000001
        /*0110*/ 	.word	0x00000001


	//----- nvinfo : EIATTR_CBANK_PARAM_SIZE
	.align		4
.L_39:
        /*0114*/ 	.byte	0x03, 0x19
        /*0116*/ 	.short	0x0050


	//----- nvinfo : EIATTR_PARAM_CBANK
	.align		4
        /*0118*/ 	.byte	0x04, 0x0a
        /*011a*/ 	.short	(.L_41 - .L_40)
	.align		4
.L_40:
        /*011c*/ 	.word	index@(.nv.constant0.matmul_kernel)
        /*0120*/ 	.short	0x0210
        /*0122*/ 	.short	0x0050


	//----- nvinfo : EIATTR_SW_WAR
	.align		4
.L_41:
        /*0124*/ 	.byte	0x04, 0x36
        /*0126*/ 	.short	(.L_43 - .L_42)
.L_42:
        /*0128*/ 	.word	0x00000008
.L_43:


//--------------------- .nv.callgraph             --------------------------
	.section	.nv.callgraph,"",@"SHT_CUDA_CALLGRAPH"
	.align	4
	.sectionentsize	8
	.align		4
        /*0000*/ 	.word	0x00000000
	.align		4
        /*0004*/ 	.word	0xffffffff
	.align		4
        /*0008*/ 	.word	0x00000000
	.align		4
        /*000c*/ 	.word	0xfffffffe
	.align		4
        /*0010*/ 	.word	0x00000000
	.align		4
        /*0014*/ 	.word	0xfffffffd
	.align		4
        /*0018*/ 	.word	0x00000000
	.align		4
        /*001c*/ 	.word	0xfffffffc


//--------------------- .text.matmul_kernel       --------------------------
	.section	.text.matmul_kernel,"ax",@progbits
	.align	128
        .global         matmul_kernel
        .type           matmul_kernel,@function
        .size           matmul_kernel,(.L_x_3 - matmul_kernel)
        .other          matmul_kernel,@"STO_CUDA_ENTRY STV_DEFAULT"
matmul_kernel:
.text.matmul_kernel:
[----:B------:R-:W-:Y:S08]  /*0000*/  LDC R1, c[0x0][0x28] ;  /* 0x00000a00ff017b82 */ /* 0x000ff00000000800 */
[----:B------:R-:W0:Y:S01]  /*0010*/  LDC.64 R10, c[0x0][0x228] ;  /* 0x00008a00ff0a7b82 */ /* 0x000e220000000a00 */
[----:B------:R-:W1:Y:S01]  /*0020*/  S2R R5, SR_CTAID.X ;  /* 0x0000000000057919 */ /* 0x000e620000002500 */
[----:B------:R-:W-:Y:S01]  /*0030*/  UMOV UR4, 0x400 ;  /* 0x0000040000047882 */ /* 0x000fe20000000000 */
[----:B------:R-:W-:Y:S01]  /*0040*/  ULDC.64 UR14, c[0x0][0x208] ;  /* 0x00008200000e7ab9 */ /* 0x000fe20000000a00 */
[----:B------:R-:W-:-:S02]  /*0050*/  CS2R R24, SRZ ;  /* 0x0000000000187805 */ /* 0x000fc4000001ff00 */
[----:B------:R-:W-:Y:S02]  /*0060*/  CS2R R26, SRZ ;  /* 0x00000000001a7805 */ /* 0x000fe4000001ff00 */
[----:B------:R-:W-:Y:S02]  /*0070*/  CS2R R28, SRZ ;  /* 0x00000000001c7805 */ /* 0x000fe4000001ff00 */
[----:B------:R-:W-:Y:S01]  /*0080*/  CS2R R30, SRZ ;  /* 0x00000000001e7805 */ /* 0x000fe2000001ff00 */
[----:B------:R-:W2:Y:S01]  /*0090*/  LDC R16, c[0x0][0x230] ;  /* 0x00008c00ff107b82 */ /* 0x000ea20000000800 */
[----:B------:R-:W-:Y:S02]  /*00a0*/  CS2R R32, SRZ ;  /* 0x0000000000207805 */ /* 0x000fe4000001ff00 */
[----:B------:R-:W-:Y:S02]  /*00b0*/  CS2R R34, SRZ ;  /* 0x0000000000227805 */ /* 0x000fe4000001ff00 */
[----:B------:R-:W-:-:S02]  /*00c0*/  CS2R R36, SRZ ;  /* 0x0000000000247805 */ /* 0x000fc4000001ff00 */
[----:B------:R-:W-:Y:S01]  /*00d0*/  CS2R R38, SRZ ;  /* 0x0000000000267805 */ /* 0x000fe2000001ff00 */
[----:B------:R-:W3:Y:S01]  /*00e0*/  S2UR UR12, SR_CgaCtaId ;  /* 0x00000000000c79c3 */ /* 0x000ee20000008800 */
[----:B0-----:R-:W-:-:S05]  /*00f0*/  VIADD R0, R11, 0x1f ;  /* 0x0000001f0b007836 */ /* 0x001fca0000000000 */
[----:B------:R-:W-:Y:S01]  /*0100*/  SHF.R.S32.HI R3, RZ, 0x1f, R0 ;  /* 0x0000001fff037819 */ /* 0x000fe20000011400 */
[----:B--2---:R-:W-:-:S03]  /*0110*/  VIADD R16, R16, 0x1f ;  /* 0x0000001f10107836 */ /* 0x004fc60000000000 */
[----:B------:R-:W-:Y:S02]  /*0120*/  LEA.HI R3, R3, R0, RZ, 0x5 ;  /* 0x0000000003037211 */ /* 0x000fe400078f28ff */
[----:B-1----:R-:W-:Y:S02]  /*0130*/  IABS R8, R5 ;  /* 0x0000000500087213 */ /* 0x002fe40000000000 */
[----:B------:R-:W-:Y:S01]  /*0140*/  SHF.R.S32.HI R3, RZ, 0x5, R3 ;  /* 0x00000005ff037819 */ /* 0x000fe20000011403 */
[----:B---3--:R-:W-:-:S04]  /*0150*/  ULEA UR12, UR12, UR4, 0x18 ;  /* 0x000000040c0c7291 */ /* 0x008fc8000f8ec03f */
[----:B------:R-:W-:-:S05]  /*0160*/  IMAD.SHL.U32 R4, R3, 0x8, RZ ;  /* 0x0000000803047824 */ /* 0x000fca00078e00ff */
[-C--:B------:R-:W-:Y:S02]  /*0170*/  IABS R7, R4.reuse ;  /* 0x0000000400077213 */ /* 0x080fe40000000000 */
[----:B------:R-:W-:Y:S02]  /*0180*/  IABS R12, R4 ;  /* 0x00000004000c7213 */ /* 0x000fe40000000000 */
[----:B------:R-:W0:Y:S08]  /*0190*/  I2F.RP R0, R7 ;  /* 0x0000000700007306 */ /* 0x000e300000209400 */
[----:B0-----:R-:W0:Y:S02]  /*01a0*/  MUFU.RCP R0, R0 ;  /* 0x0000000000007308 */ /* 0x001e240000001000 */
[----:B0-----:R-:W-:-:S02]  /*01b0*/  VIADD R2, R0, 0xffffffe ;  /* 0x0ffffffe00027836 */ /* 0x001fc40000000000 */
[----:B------:R-:W-:-:S04]  /*01c0*/  IMAD.MOV R0, RZ, RZ, -R12 ;  /* 0x000000ffff007224 */ /* 0x000fc800078e0a0c */
[----:B------:R0:W1:Y:S02]  /*01d0*/  F2I.FTZ.U32.TRUNC.NTZ R3, R2 ;  /* 0x0000000200037305 */ /* 0x000064000021f000 */
[----:B0-----:R-:W-:Y:S02]  /*01e0*/  IMAD.MOV.U32 R2, RZ, RZ, RZ ;  /* 0x000000ffff027224 */ /* 0x001fe400078e00ff */
[----:B-1----:R-:W-:-:S04]  /*01f0*/  IMAD.MOV R6, RZ, RZ, -R3 ;  /* 0x000000ffff067224 */ /* 0x002fc800078e0a03 */
[----:B------:R-:W-:Y:S02]  /*0200*/  IMAD R9, R6, R7, RZ ;  /* 0x0000000706097224 */ /* 0x000fe400078e02ff */
[----:B------:R-:W-:Y:S02]  /*0210*/  IMAD.MOV.U32 R6, RZ, RZ, R8 ;  /* 0x000000ffff067224 */ /* 0x000fe400078e0008 */
[----:B------:R-:W-:-:S06]  /*0220*/  IMAD.HI.U32 R3, R3, R9, R2 ;  /* 0x0000000903037227 */ /* 0x000fcc00078e0002 */
[----:B------:R-:W-:-:S04]  /*0230*/  IMAD.HI.U32 R3, R3, R6, RZ ;  /* 0x0000000603037227 */ /* 0x000fc800078e00ff */
[----:B------:R-:W-:-:S05]  /*0240*/  IMAD R0, R3, R0, R6 ;  /* 0x0000000003007224 */ /* 0x000fca00078e0206 */
[----:B------:R-:W-:-:S13]  /*0250*/  ISETP.GT.U32.AND P1, PT, R7, R0, PT ;  /* 0x000000000700720c */ /* 0x000fda0003f24070 */
[----:B------:R-:W-:Y:S02]  /*0260*/  @!P1 IMAD.IADD R0, R0, 0x1, -R7 ;  /* 0x0000000100009824 */ /* 0x000fe400078e0a07 */
[----:B------:R-:W-:Y:S01]  /*0270*/  @!P1 VIADD R3, R3, 0x1 ;  /* 0x0000000103039836 */ /* 0x000fe20000000000 */
[----:B------:R-:W-:Y:S02]  /*0280*/  ISETP.NE.AND P1, PT, R4, RZ, PT ;  /* 0x000000ff0400720c */ /* 0x000fe40003f25270 */
[----:B------:R-:W-:Y:S02]  /*0290*/  ISETP.GE.U32.AND P0, PT, R0, R7, PT ;  /* 0x000000070000720c */ /* 0x000fe40003f06070 */
[----:B------:R-:W-:-:S04]  /*02a0*/  LOP3.LUT R0, R5, R4, RZ, 0x3c, !PT ;  /* 0x0000000405007212 */ /* 0x000fc800078e3cff */
[----:B------:R-:W-:Y:S01]  /*02b0*/  ISETP.GE.AND P2, PT, R0, RZ, PT ;  /* 0x000000ff0000720c */ /* 0x000fe20003f46270 */
[----:B------:R-:W-:-:S06]  /*02c0*/  VIADD R0, R10, 0x7f ;  /* 0x0000007f0a007836 */ /* 0x000fcc0000000000 */
[----:B------:R-:W-:-:S04]  /*02d0*/  @P0 VIADD R3, R3, 0x1 ;  /* 0x0000000103030836 */ /* 0x000fc80000000000 */
[----:B------:R-:W-:Y:S01]  /*02e0*/  IMAD.MOV.U32 R2, RZ, RZ, R3 ;  /* 0x000000ffff027224 */ /* 0x000fe200078e0003 */
[----:B------:R-:W-:-:S03]  /*02f0*/  SHF.R.S32.HI R3, RZ, 0x1f, R0 ;  /* 0x0000001fff037819 */ /* 0x000fc60000011400 */
[----:B------:R-:W-:Y:S01]  /*0300*/  @!P2 IMAD.MOV R2, RZ, RZ, -R2 ;  /* 0x000000ffff02a224 */ /* 0x000fe200078e0a02 */
[----:B------:R-:W-:Y:S02]  /*0310*/  @!P1 LOP3.LUT R2, RZ, R4, RZ, 0x33, !PT ;  /* 0x00000004ff029212 */ /* 0x000fe400078e33ff */
[----:B------:R-:W-:-:S03]  /*0320*/  LEA.HI R3, R3, R0, RZ, 0x7 ;  /* 0x0000000003037211 */ /* 0x000fc600078f38ff */
[----:B------:R-:W-:Y:S02]  /*0330*/  IMAD.SHL.U32 R6, R2, 0x8, RZ ;  /* 0x0000000802067824 */ /* 0x000fe400078e00ff */
[----:B------:R-:W-:-:S03]  /*0340*/  IMAD.MOV R2, RZ, RZ, -R2 ;  /* 0x000000ffff027224 */ /* 0x000fc600078e0a02 */
[----:B------:R-:W-:Y:S01]  /*0350*/  LEA.HI.SX32 R3, R3, -R6, 0x19 ;  /* 0x8000000603037211 */ /* 0x000fe200078fcaff */
[----:B------:R-:W-:-:S03]  /*0360*/  IMAD R4, R4, R2, R5 ;  /* 0x0000000204047224 */ /* 0x000fc600078e0205 */
[----:B------:R-:W-:Y:S02]  /*0370*/  VIMNMX R13, R3, 0x8, PT ;  /* 0x00000008030d7848 */ /* 0x000fe40003fe0100 */
[----:B------:R-:W-:Y:S02]  /*0380*/  IABS R9, R4 ;  /* 0x0000000400097213 */ /* 0x000fe40000000000 */
[----:B------:R-:W-:-:S04]  /*0390*/  IABS R7, R13 ;  /* 0x0000000d00077213 */ /* 0x000fc80000000000 */
[----:B------:R-:W0:Y:S08]  /*03a0*/  I2F.RP R0, R7 ;  /* 0x0000000700007306 */ /* 0x000e300000209400 */
[----:B0-----:R-:W0:Y:S02]  /*03b0*/  MUFU.RCP R0, R0 ;  /* 0x0000000000007308 */ /* 0x001e240000001000 */
[----:B0-----:R-:W-:-:S06]  /*03c0*/  VIADD R3, R0, 0xffffffe ;  /* 0x0ffffffe00037836 */ /* 0x001fcc0000000000 */
[----:B------:R-:W0:Y:S02]  /*03d0*/  F2I.FTZ.U32.TRUNC.NTZ R3, R3 ;  /* 0x0000000300037305 */ /* 0x000e24000021f000 */
[----:B0-----:R-:W-:-:S04]  /*03e0*/  IMAD.MOV R8, RZ, RZ, -R3 ;  /* 0x000000ffff087224 */ /* 0x001fc800078e0a03 */
[----:B------:R-:W-:Y:S01]  /*03f0*/  IMAD.MOV.U32 R2, RZ, RZ, R8 ;  /* 0x000000ffff027224 */ /* 0x000fe200078e0008 */
[----:B------:R-:W-:-:S03]  /*0400*/  IABS R8, R13 ;  /* 0x0000000d00087213 */ /* 0x000fc60000000000 */
[----:B------:R-:W-:Y:S02]  /*0410*/  IMAD R5, R2, R7, RZ ;  /* 0x0000000702057224 */ /* 0x000fe400078e02ff */
[----:B------:R-:W-:Y:S02]  /*0420*/  IMAD.MOV.U32 R2, RZ, RZ, RZ ;  /* 0x000000ffff027224 */ /* 0x000fe400078e00ff */
[----:B------:R-:W-:Y:S02]  /*0430*/  IMAD.MOV R0, RZ, RZ, -R8 ;  /* 0x000000ffff007224 */ /* 0x000fe400078e0a08 */
[----:B------:R-:W-:Y:S01]  /*0440*/  IMAD.HI.U32 R2, R3, R5, R2 ;  /* 0x0000000503027227 */ /* 0x000fe200078e0002 */
[----:B------:R-:W-:-:S04]  /*0450*/  LOP3.LUT R3, R4, R13, RZ, 0x3c, !PT ;  /* 0x0000000d04037212 */ /* 0x000fc800078e3cff */
[----:B------:R-:W-:Y:S01]  /*0460*/  ISETP.GE.AND P2, PT, R3, RZ, PT ;  /* 0x000000ff0300720c */ /* 0x000fe20003f46270 */
[----:B------:R-:W-:-:S04]  /*0470*/  IMAD.HI.U32 R2, R2, R9, RZ ;  /* 0x0000000902027227 */ /* 0x000fc800078e00ff */
[----:B------:R-:W-:-:S05]  /*0480*/  IMAD R0, R2, R0, R9 ;  /* 0x0000000002007224 */ /* 0x000fca00078e0209 */
[----:B------:R-:W-:-:S13]  /*0490*/  ISETP.GT.U32.AND P1, PT, R7, R0, PT ;  /* 0x000000000700720c */ /* 0x000fda0003f24070 */
[----:B------:R-:W-:Y:S02]  /*04a0*/  @!P1 IMAD.IADD R0, R0, 0x1, -R7 ;  /* 0x0000000100009824 */ /* 0x000fe400078e0a07 */
[----:B------:R-:W-:Y:S01]  /*04b0*/  @!P1 VIADD R2, R2, 0x1 ;  /* 0x0000000102029836 */ /* 0x000fe20000000000 */
[----:B------:R-:W-:Y:S02]  /*04c0*/  ISETP.NE.AND P1, PT, R13, RZ, PT ;  /* 0x000000ff0d00720c */ /* 0x000fe40003f25270 */
[----:B------:R-:W-:Y:S02]  /*04d0*/  ISETP.GE.U32.AND P0, PT, R0, R7, PT ;  /* 0x000000070000720c */ /* 0x000fe40003f06070 */
[----:B------:R-:W0:Y:S11]  /*04e0*/  S2R R0, SR_TID.X ;  /* 0x0000000000007919 */ /* 0x000e360000002100 */
[----:B------:R-:W-:Y:S01]  /*04f0*/  @P0 VIADD R2, R2, 0x1 ;  /* 0x0000000102020836 */ /* 0x000fe20000000000 */
[----:B------:R-:W-:-:S03]  /*0500*/  ISETP.GE.AND P0, PT, R16, 0x20, PT ;  /* 0x000000201000780c */ /* 0x000fc60003f06270 */
[----:B------:R-:W-:-:S04]  /*0510*/  IMAD.MOV.U32 R3, RZ, RZ, R2 ;  /* 0x000000ffff037224 */ /* 0x000fc800078e0002 */
[----:B------:R-:W-:Y:S01]  /*0520*/  @!P2 IMAD.MOV R3, RZ, RZ, -R3 ;  /* 0x000000ffff03a224 */ /* 0x000fe200078e0a03 */
[----:B------:R-:W-:-:S05]  /*0530*/  @!P1 LOP3.LUT R3, RZ, R13, RZ, 0x33, !PT ;  /* 0x0000000dff039212 */ /* 0x000fca00078e33ff */
[----:B------:R-:W-:Y:S02]  /*0540*/  IMAD.MOV R2, RZ, RZ, -R3 ;  /* 0x000000ffff027224 */ /* 0x000fe400078e0a03 */
[----:B------:R-:W-:Y:S02]  /*0550*/  IMAD.SHL.U32 R3, R3, 0x20, RZ ;  /* 0x0000002003037824 */ /* 0x000fe400078e00ff */
[----:B------:R-:W-:Y:S01]  /*0560*/  IMAD R2, R13, R2, R4 ;  /* 0x000000020d027224 */ /* 0x000fe200078e0204 */
[----:B0-----:R-:W-:-:S03]  /*0570*/  LOP3.LUT R5, R0, 0x7f, RZ, 0xc0, !PT ;  /* 0x0000007f00057812 */ /* 0x001fc600078ec0ff */
[----:B------:R-:W-:Y:S01]  /*0580*/  IMAD.IADD R2, R6, 0x1, R2 ;  /* 0x0000000106027824 */ /* 0x000fe200078e0202 */
[----:B------:R-:W-:-:S03]  /*0590*/  LOP3.LUT R4, R0, 0x60, RZ, 0xc0, !PT ;  /* 0x0000006000047812 */ /* 0x000fc600078ec0ff */
[----:B------:R-:W-:Y:S01]  /*05a0*/  IMAD R2, R2, 0x80, R5 ;  /* 0x0000008002027824 */ /* 0x000fe200078e0205 */
[----:B------:R-:W-:Y:S06]  /*05b0*/  @!P0 BRA `(.L_x_0) ;  /* 0x0000002000348947 */ /* 0x000fec0003800000 */
[----:B------:R-:W-:Y:S01]  /*05c0*/  IABS R23, R10 ;  /* 0x0000000a00177213 */ /* 0x000fe20000000000 */
[----:B------:R-:W0:Y:S01]  /*05d0*/  LDC R56, c[0x0][0x238] ;  /* 0x00008e00ff387b82 */ /* 0x000e220000000800 */
[----:B------:R-:W-:Y:S01]  /*05e0*/  IABS R17, R11 ;  /* 0x0000000b00117213 */ /* 0x000fe20000000000 */
[----:B------:R-:W-:Y:S01]  /*05f0*/  ULDC UR4, c[0x0][0x234] ;  /* 0x00008d0000047ab9 */ /* 0x000fe20000000800 */
[----:B------:R-:W1:Y:S01]  /*0600*/  I2F.RP R9, R23 ;  /* 0x0000001700097306 */ /* 0x000e620000209400 */
[----:B------:R-:W-:Y:S01]  /*0610*/  LEA.HI R22, R4, R3, RZ, 0x1b ;  /* 0x0000000304167211 */ /* 0x000fe200078fd8ff */
[----:B------:R-:W-:Y:S01]  /*0620*/  USHF.R.U32.HI UR13, URZ, 0x4, UR12 ;  /* 0x000000043f0d7899 */ /* 0x000fe2000801160c */
[----:B------:R-:W-:Y:S01]  /*0630*/  IABS R14, R2 ;  /* 0x00000002000e7213 */ /* 0x000fe20000000000 */
[----:B------:R-:W-:Y:S01]  /*0640*/  ULDC UR6, c[0x0][0x230] ;  /* 0x00008c0000067ab9 */ /* 0x000fe20000000800 */
[----:B------:R-:W-:Y:S01]  /*0650*/  ISETP.GE.AND P2, PT, R2, RZ, PT ;  /* 0x000000ff0200720c */ /* 0x000fe20003f46270 */
[C---:B------:R-:W-:Y:S01]  /*0660*/  VIADD R24, R22.reuse, 0x1c ;  /* 0x0000001c16187836 */ /* 0x040fe20000000000 */
[----:B------:R-:W-:Y:S01]  /*0670*/  IABS R21, R22 ;  /* 0x0000001600157213 */ /* 0x000fe20000000000 */
[----:B------:R-:W2:Y:S01]  /*0680*/  I2F.RP R8, R17 ;  /* 0x0000001100087306 */ /* 0x000ea20000209400 */
[C---:B------:R-:W-:Y:S01]  /*0690*/  VIADD R25, R22.reuse, 0x18 ;  /* 0x0000001816197836 */ /* 0x040fe20000000000 */
[----:B------:R-:W-:Y:S01]  /*06a0*/  USGXT.U32 UR13, UR13, 0xe ;  /* 0x0000000e0d0d789a */ /* 0x000fe20008000000 */
[C---:B------:R-:W-:Y:S01]  /*06b0*/  VIADD R26, R22.reuse, 0x14 ;  /* 0x00000014161a7836 */ /* 0x040fe20000000000 */
[----:B------:R-:W-:Y:S01]  /*06c0*/  CS2R R40, SRZ ;  /* 0x0000000000287805 */ /* 0x000fe2000001ff00 */
[C---:B------:R-:W-:Y:S01]  /*06d0*/  VIADD R27, R22.reuse, 0x10 ;  /* 0x00000010161b7836 */ /* 0x040fe20000000000 */
[----:B------:R-:W-:Y:S01]  /*06e0*/  UIADD3 UR8, UP0, UR13, 0x80, URZ ;  /* 0x000000800d087890 */ /* 0x000fe2000ff1e03f */
[C---:B------:R-:W-:Y:S01]  /*06f0*/  VIADD R28, R22.reuse, 0xc ;  /* 0x0000000c161c7836 */ /* 0x040fe20000000000 */
[----:B-1----:R-:W1:Y:S01]  /*0700*/  MUFU.RCP R9, R9 ;  /* 0x0000000900097308 */ /* 0x002e620000001000 */
[C---:B------:R-:W-:Y:S01]  /*0710*/  VIADD R29, R22.reuse, 0x8 ;  /* 0x00000008161d7836 */ /* 0x040fe20000000000 */
[----:B------:R-:W-:Y:S01]  /*0720*/  IABS R15, R27 ;  /* 0x0000001b000f7213 */ /* 0x000fe20000000000 */
[----:B------:R-:W-:Y:S01]  /*0730*/  VIADD R30, R22, 0x4 ;  /* 0x00000004161e7836 */ /* 0x000fe20000000000 */
[----:B------:R-:W-:Y:S01]  /*0740*/  IABS R18, R28 ;  /* 0x0000001c00127213 */ /* 0x000fe20000000000 */
[C---:B0-----:R-:W-:Y:S01]  /*0750*/  IMAD R84, R56.reuse, 0x1a, RZ ;  /* 0x0000001a38547824 */ /* 0x041fe200078e02ff */
[----:B------:R-:W-:Y:S01]  /*0760*/  IABS R19, R29 ;  /* 0x0000001d00137213 */ /* 0x000fe20000000000 */
[C---:B------:R-:W-:Y:S01]  /*0770*/  IMAD R83, R56.reuse, 0x19, RZ ;  /* 0x0000001938537824 */ /* 0x040fe200078e02ff */
[----:B--2---:R-:W0:Y:S01]  /*0780*/  MUFU.RCP R8, R8 ;  /* 0x0000000800087308 */ /* 0x004e220000001000 */
[----:B------:R-:W-:Y:S01]  /*0790*/  IABS R20, R30 ;  /* 0x0000001e00147213 */ /* 0x000fe20000000000 */
[C---:B------:R-:W-:Y:S01]  /*07a0*/  IMAD R82, R56.reuse, 0x18, RZ ;  /* 0x0000001838527824 */ /* 0x040fe200078e02ff */
[----:B------:R-:W-:Y:S01]  /*07b0*/  CS2R R42, SRZ ;  /* 0x00000000002a7805 */ /* 0x000fe2000001ff00 */
[C---:B------:R-:W-:Y:S01]  /*07c0*/  IMAD R77, R56.reuse, 0x17, RZ ;  /* 0x00000017384d7824 */ /* 0x040fe200078e02ff */
[----:B------:R-:W-:Y:S01]  /*07d0*/  CS2R R44, SRZ ;  /* 0x00000000002c7805 */ /* 0x000fe2000001ff00 */
[C---:B------:R-:W-:Y:S01]  /*07e0*/  IMAD R76, R56.reuse, 0x16, RZ ;  /* 0x00000016384c7824 */ /* 0x040fe200078e02ff */
[----:B------:R-:W-:Y:S01]  /*07f0*/  CS2R R46, SRZ ;  /* 0x00000000002e7805 */ /* 0x000fe2000001ff00 */
[C---:B------:R-:W-:Y:S01]  /*0800*/  IMAD R75, R56.reuse, 0x15, RZ ;  /* 0x00000015384b7824 */ /* 0x040fe200078e02ff */
[----:B------:R-:W-:Y:S01]  /*0810*/  CS2R R48, SRZ ;  /* 0x0000000000307805 */ /* 0x000fe2000001ff00 */
[----:B-1----:R-:W-:Y:S01]  /*0820*/  VIADD R6, R9, 0xffffffe ;  /* 0x0ffffffe09067836 */ /* 0x002fe20000000000 */
[----:B------:R-:W-:Y:S01]  /*0830*/  CS2R R50, SRZ ;  /* 0x0000000000327805 */ /* 0x000fe2000001ff00 */
[C---:B------:R-:W-:Y:S01]  /*0840*/  IMAD R74, R56.reuse, 0x14, RZ ;  /* 0x00000014384a7824 */ /* 0x040fe200078e02ff */
[----:B------:R-:W-:Y:S01]  /*0850*/  CS2R R52, SRZ ;  /* 0x0000000000347805 */ /* 0x000fe2000001ff00 */
[----:B------:R1:W2:Y:S01]  /*0860*/  F2I.FTZ.U32.TRUNC.NTZ R7, R6 ;  /* 0x0000000600077305 */ /* 0x0002a2000021f000 */
[----:B------:R-:W-:Y:S01]  /*0870*/  IMAD R73, R56, 0x13, RZ ;  /* 0x0000001338497824 */ /* 0x000fe200078e02ff */
[----:B------:R-:W-:Y:S01]  /*0880*/  CS2R R54, SRZ ;  /* 0x0000000000367805 */ /* 0x000fe2000001ff00 */
[----:B0-----:R-:W-:Y:S01]  /*0890*/  VIADD R5, R8, 0xffffffe ;  /* 0x0ffffffe08057836 */ /* 0x001fe20000000000 */
[----:B------:R-:W-:Y:S01]  /*08a0*/  IABS R8, R25 ;  /* 0x0000001900087213 */ /* 0x000fe20000000000 */
[C---:B------:R-:W-:Y:S01]  /*08b0*/  IMAD R72, R56.reuse, 0x12, RZ ;  /* 0x0000001238487824 */ /* 0x040fe200078e02ff */
[----:B------:R-:W-:Y:S01]  /*08c0*/  CS2R R32, SRZ ;  /* 0x0000000000207805 */ /* 0x000fe2000001ff00 */
[C---:B------:R-:W-:Y:S01]  /*08d0*/  IMAD R71, R56.reuse, 0x11, RZ ;  /* 0x0000001138477824 */ /* 0x040fe200078e02ff */
[----:B------:R-:W-:Y:S01]  /*08e0*/  CS2R R34, SRZ ;  /* 0x0000000000227805 */ /* 0x000fe2000001ff00 */
[----:B------:R-:W0:Y:S01]  /*08f0*/  F2I.FTZ.U32.TRUNC.NTZ R5, R5 ;  /* 0x0000000500057305 */ /* 0x000e22000021f000 */
[----:B-1----:R-:W-:Y:S01]  /*0900*/  IMAD.MOV.U32 R6, RZ, RZ, RZ ;  /* 0x000000ffff067224 */ /* 0x002fe200078e00ff */
[----:B------:R-:W-:Y:S01]  /*0910*/  CS2R R36, SRZ ;  /* 0x0000000000247805 */ /* 0x000fe2000001ff00 */
[C---:B------:R-:W-:Y:S01]  /*0920*/  IMAD.SHL.U32 R70, R56.reuse, 0x10, RZ ;  /* 0x0000001038467824 */ /* 0x040fe200078e00ff */
[----:B------:R-:W-:Y:S01]  /*0930*/  CS2R R38, SRZ ;  /* 0x0000000000267805 */ /* 0x000fe2000001ff00 */
[C---:B------:R-:W-:Y:S01]  /*0940*/  IMAD R69, R56.reuse, 0xf, RZ ;  /* 0x0000000f38457824 */ /* 0x040fe200078e02ff */
[----:B------:R-:W-:Y:S01]  /*0950*/  UMOV UR10, 0xfffffffe ;  /* 0xfffffffe000a7882 */ /* 0x000fe20000000000 */
[----:B--2---:R-:W-:Y:S01]  /*0960*/  IMAD.MOV R12, RZ, RZ, -R7 ;  /* 0x000000ffff0c7224 */ /* 0x004fe200078e0a07 */
[----:B------:R-:W-:Y:S01]  /*0970*/  UMOV UR11, 0x7fffffdf ;  /* 0x7fffffdf000b7882 */ /* 0x000fe20000000000 */
[----:B------:R-:W-:Y:S01]  /*0980*/  IMAD R68, R56, 0xe, RZ ;  /* 0x0000000e38447824 */ /* 0x000fe200078e02ff */
[----:B------:R-:W-:Y:S01]  /*0990*/  UMOV UR7, 0x80000020 ;  /* 0x8000002000077882 */ /* 0x000fe20000000000 */
[----:B------:R-:W-:Y:S01]  /*09a0*/  IMAD R13, R12, R23, RZ ;  /* 0x000000170c0d7224 */ /* 0x000fe200078e02ff */
[----:B------:R-:W-:Y:S01]  /*09b0*/  IABS R12, R26 ;  /* 0x0000001a000c7213 */ /* 0x000fe20000000000 */
[----:B------:R-:W-:-:S02]  /*09c0*/  IMAD R67, R56, 0xd, RZ ;  /* 0x0000000d38437824 */ /* 0x000fc400078e02ff */
[----:B0-----:R-:W-:Y:S02]  /*09d0*/  IMAD.MOV R4, RZ, RZ, -R5 ;  /* 0x000000ffff047224 */ /* 0x001fe400078e0a05 */
[----:B------:R-:W-:Y:S01]  /*09e0*/  IMAD.HI.U32 R7, R7, R13, R6 ;  /* 0x0000000d07077227 */ /* 0x000fe200078e0006 */
[----:B------:R-:W-:-:S03]  /*09f0*/  IABS R6, R24 ;  /* 0x0000001800067213 */ /* 0x000fc60000000000 */
[----:B------:R-:W-:Y:S02]  /*0a00*/  IMAD R9, R4, R17, RZ ;  /* 0x0000001104097224 */ /* 0x000fe400078e02ff */
[----:B------:R-:W-:Y:S02]  /*0a10*/  IMAD.MOV.U32 R4, RZ, RZ, RZ ;  /* 0x000000ffff047224 */ /* 0x000fe400078e00ff */
[----:B------:R-:W-:-:S04]  /*0a20*/  IMAD.HI.U32 R7, R7, R14, RZ ;  /* 0x0000000e07077227 */ /* 0x000fc800078e00ff */
[----:B------:R-:W-:-:S04]  /*0a30*/  IMAD.HI.U32 R4, R5, R9, R4 ;  /* 0x0000000905047227 */ /* 0x000fc800078e0004 */
[----:B------:R-:W-:Y:S02]  /*0a40*/  IMAD.MOV R7, RZ, RZ, -R7 ;  /* 0x000000ffff077224 */ /* 0x000fe400078e0a07 */
[----:B------:R-:W-:-:S04]  /*0a50*/  IMAD.HI.U32 R5, R4, R6, RZ ;  /* 0x0000000604057227 */ /* 0x000fc800078e00ff */
[C---:B------:R-:W-:Y:S02]  /*0a60*/  IMAD R14, R23.reuse, R7, R14 ;  /* 0x00000007170e7224 */ /* 0x040fe400078e020e */
[----:B------:R-:W-:Y:S02]  /*0a70*/  IMAD.MOV R5, RZ, RZ, -R5 ;  /* 0x000000ffff057224 */ /* 0x000fe400078e0a05 */
[----:B------:R-:W-:Y:S01]  /*0a80*/  IMAD.HI.U32 R7, R4, R12, RZ ;  /* 0x0000000c04077227 */ /* 0x000fe200078e00ff */
[----:B------:R-:W-:-:S03]  /*0a90*/  ISETP.GT.U32.AND P0, PT, R23, R14, PT ;  /* 0x0000000e1700720c */ /* 0x000fc60003f04070 */
[----:B------:R-:W-:Y:S02]  /*0aa0*/  IMAD R6, R17, R5, R6 ;  /* 0x0000000511067224 */ /* 0x000fe400078e0206 */
[----:B------:R-:W-:-:S04]  /*0ab0*/  IMAD.HI.U32 R5, R4, R8, RZ ;  /* 0x0000000804057227 */ /* 0x000fc800078e00ff */
[----:B------:R-:W-:Y:S02]  /*0ac0*/  IMAD.MOV R9, RZ, RZ, -R5 ;  /* 0x000000ffff097224 */ /* 0x000fe400078e0a05 */
[----:B------:R-:W-:Y:S02]  /*0ad0*/  IMAD.MOV R13, RZ, RZ, -R7 ;  /* 0x000000ffff0d7224 */ /* 0x000fe400078e0a07 */
[C---:B------:R-:W-:Y:S02]  /*0ae0*/  IMAD R7, R17.reuse, R9, R8 ;  /* 0x0000000911077224 */ /* 0x040fe400078e0208 */
[----:B------:R-:W-:Y:S01]  /*0af0*/  @!P0 IMAD.IADD R14, R14, 0x1, -R23 ;  /* 0x000000010e0e8824 */ /* 0x000fe200078e0a17 */
[C---:B------:R-:W-:Y:S01]  /*0b00*/  ISETP.GT.U32.AND P0, PT, R17.reuse, R6, PT ;  /* 0x000000061100720c */ /* 0x040fe20003f04070 */
[C---:B------:R-:W-:Y:S01]  /*0b10*/  IMAD R8, R17.reuse, R13, R12 ;  /* 0x0000000d11087224 */ /* 0x040fe200078e020c */
[----:B------:R-:W-:Y:S01]  /*0b20*/  ISETP.GT.U32.AND P3, PT, R17, R7, PT ;  /* 0x000000071100720c */ /* 0x000fe20003f64070 */
[----:B------:R-:W-:Y:S01]  /*0b30*/  IMAD.HI.U32 R5, R4, R15, RZ ;  /* 0x0000000f04057227 */ /* 0x000fe200078e00ff */
[----:B------:R-:W-:-:S02]  /*0b40*/  ISETP.GT.U32.AND P1, PT, R23, R14, PT ;  /* 0x0000000e1700720c */ /* 0x000fc40003f24070 */
[----:B------:R-:W-:Y:S01]  /*0b50*/  ISETP.GT.U32.AND P4, PT, R17, R8, PT ;  /* 0x000000081100720c */ /* 0x000fe20003f84070 */
[----:B------:R-:W-:-:S04]  /*0b60*/  IMAD.HI.U32 R9, R4, R18, RZ ;  /* 0x0000001204097227 */ /* 0x000fc800078e00ff */
[----:B------:R-:W-:Y:S02]  /*0b70*/  IMAD.MOV R12, RZ, RZ, -R5 ;  /* 0x000000ffff0c7224 */ /* 0x000fe400078e0a05 */
[----:B------:R-:W-:Y:S02]  /*0b80*/  IMAD.MOV R13, RZ, RZ, -R9 ;  /* 0x000000ffff0d7224 */ /* 0x000fe400078e0a09 */
[----:B------:R-:W-:-:S04]  /*0b90*/  IMAD.HI.U32 R5, R4, R19, RZ ;  /* 0x0000001304057227 */ /* 0x000fc800078e00ff */
[----:B------:R-:W-:Y:S01]  /*0ba0*/  @!P1 IMAD.IADD R14, R14, 0x1, -R23 ;  /* 0x000000010e0e9824 */ /* 0x000fe200078e0a17 */
[----:B------:R-:W-:Y:S01]  /*0bb0*/  ISETP.NE.AND P1, PT, R10, RZ, PT ;  /* 0x000000ff0a00720c */ /* 0x000fe20003f25270 */
[----:B------:R-:W-:Y:S02]  /*0bc0*/  @!P3 IMAD.IADD R7, R7, 0x1, -R17 ;  /* 0x000000010707b824 */ /* 0x000fe400078e0a11 */
[C---:B------:R-:W-:Y:S02]  /*0bd0*/  IMAD R9, R17.reuse, R12, R15 ;  /* 0x0000000c11097224 */ /* 0x040fe400078e020f */
[C---:B------:R-:W-:Y:S02]  /*0be0*/  IMAD R12, R17.reuse, R13, R18 ;  /* 0x0000000d110c7224 */ /* 0x040fe400078e0212 */
[----:B------:R-:W-:Y:S01]  /*0bf0*/  IMAD.MOV R18, RZ, RZ, -R5 ;  /* 0x000000ffff127224 */ /* 0x000fe200078e0a05 */
[C---:B------:R-:W-:Y:S01]  /*0c00*/  ISETP.GT.U32.AND P5, PT, R17.reuse, R9, PT ;  /* 0x000000091100720c */ /* 0x040fe20003fa4070 */
[----:B------:R-:W-:Y:S01]  /*0c10*/  @!P4 IMAD.IADD R8, R8, 0x1, -R17 ;  /* 0x000000010808c824 */ /* 0x000fe200078e0a11 */
[----:B------:R-:W-:Y:S01]  /*0c20*/  ISETP.GT.U32.AND P4, PT, R17, R7, PT ;  /* 0x000000071100720c */ /* 0x000fe20003f84070 */
[----:B------:R-:W-:-:S02]  /*0c30*/  IMAD.MOV.U32 R15, RZ, RZ, R14 ;  /* 0x000000ffff0f7224 */ /* 0x000fc400078e000e */
[----:B------:R-:W-:Y:S01]  /*0c40*/  IMAD.HI.U32 R5, R4, R20, RZ ;  /* 0x0000001404057227 */ /* 0x000fe200078e00ff */
[----:B------:R-:W-:-:S03]  /*0c50*/  ISETP.GT.U32.AND P3, PT, R17, R8, PT ;  /* 0x000000081100720c */ /* 0x000fc60003f64070 */
[----:B------:R-:W-:-:S04]  /*0c60*/  IMAD.HI.U32 R4, R4, R21, RZ ;  /* 0x0000001504047227 */ /* 0x000fc800078e00ff */
[----:B------:R-:W-:Y:S01]  /*0c70*/  @!P2 IMAD.MOV R15, RZ, RZ, -R15 ;  /* 0x000000ffff0fa224 */ /* 0x000fe200078e0a0f */
[C---:B------:R-:W-:Y:S01]  /*0c80*/  ISETP.GT.U32.AND P2, PT, R17.reuse, R12, PT ;  /* 0x0000000c1100720c */ /* 0x040fe20003f44070 */
[----:B------:R-:W-:Y:S01]  /*0c90*/  IMAD R13, R17, R18, R19 ;  /* 0x00000012110d7224 */ /* 0x000fe200078e0213 */
[----:B------:R-:W-:Y:S01]  /*0ca0*/  @!P1 LOP3.LUT R15, RZ, R10, RZ, 0x33, !PT ;  /* 0x0000000aff0f9212 */ /* 0x000fe200078e33ff */
[----:B------:R-:W-:Y:S01]  /*0cb0*/  IMAD.MOV R18, RZ, RZ, -R4 ;  /* 0x000000ffff127224 */ /* 0x000fe200078e0a04 */
[----:B------:R-:W-:Y:S01]  /*0cc0*/  SHF.R.S32.HI R10, RZ, 0x6, R0 ;  /* 0x00000006ff0a7819 */ /* 0x000fe20000011400 */
[----:B------:R-:W-:Y:S01]  /*0cd0*/  @!P4 IMAD.IADD R7, R7, 0x1, -R17 ;  /* 0x000000010707c824 */ /* 0x000fe200078e0a11 */
[C---:B------:R-:W-:Y:S01]  /*0ce0*/  ISETP.GT.U32.AND P1, PT, R17.reuse, R13, PT ;  /* 0x0000000d1100720c */ /* 0x040fe20003f24070 */
[C---:B------:R-:W-:Y:S01]  /*0cf0*/  IMAD R14, R17.reuse, R18, R21 ;  /* 0x00000012110e7224 */ /* 0x040fe200078e0215 */
[----:B------:R-:W-:Y:S01]  /*0d00*/  SGXT R10, R10, 0x1 ;  /* 0x000000010a0a781a */ /* 0x000fe20000000200 */
[----:B------:R-:W-:Y:S01]  /*0d10*/  IMAD.MOV R5, RZ, RZ, -R5 ;  /* 0x000000ffff057224 */ /* 0x000fe200078e0a05 */
[----:B------:R-:W0:Y:S01]  /*0d20*/  LDC.64 R18, c[0x0][0x218] ;  /* 0x00008600ff127b82 */ /* 0x000e220000000a00 */
[--C-:B------:R-:W-:Y:S01]  /*0d30*/  @!P0 IMAD.IADD R6, R6, 0x1, -R17.reuse ;  /* 0x0000000106068824 */ /* 0x100fe200078e0a11 */
[----:B------:R-:W-:Y:S01]  /*0d40*/  ISETP.GT.U32.AND P4, PT, R17, R14, PT ;  /* 0x0000000e1100720c */ /* 0x000fe20003f84070 */
[--C-:B------:R-:W-:Y:S01]  /*0d50*/  @!P2 IMAD.IADD R12, R12, 0x1, -R17.reuse ;  /* 0x000000010c0ca824 */ /* 0x100fe200078e0a11 */
[----:B------:R-:W-:Y:S01]  /*0d60*/  ISETP.GE.AND P2, PT, R25, RZ, PT ;  /* 0x000000ff1900720c */ /* 0x000fe20003f46270 */
[C---:B------:R-:W-:Y:S01]  /*0d70*/  IMAD R4, R17.reuse, R5, R20 ;  /* 0x0000000511047224 */ /* 0x040fe200078e0214 */
[----:B------:R-:W-:Y:S01]  /*0d80*/  ISETP.GT.U32.AND P0, PT, R17, R6, PT ;  /* 0x000000061100720c */ /* 0x000fe20003f04070 */
[--C-:B------:R-:W-:Y:S01]  /*0d90*/  @!P5 IMAD.IADD R9, R9, 0x1, -R17.reuse ;  /* 0x000000010909d824 */ /* 0x100fe200078e0a11 */
[----:B------:R-:W-:Y:S01]  /*0da0*/  SHF.R.S32.HI R5, RZ, 0x1f, R16 ;  /* 0x0000001fff057819 */ /* 0x000fe20000011410 */
[--C-:B------:R-:W-:Y:S01]  /*0db0*/  @!P3 IMAD.IADD R8, R8, 0x1, -R17.reuse ;  /* 0x000000010808b824 */ /* 0x100fe200078e0a11 */
[----:B------:R-:W-:Y:S01]  /*0dc0*/  ISETP.GT.U32.AND P5, PT, R17, R4, PT ;  /* 0x000000041100720c */ /* 0x000fe20003fa4070 */
[--C-:B------:R-:W-:Y:S01]  /*0dd0*/  @!P1 IMAD.IADD R13, R13, 0x1, -R17.reuse ;  /* 0x000000010d0d9824 */ /* 0x100fe200078e0a11 */
[----:B------:R-:W-:Y:S01]  /*0de0*/  ISETP.GT.U32.AND P6, PT, R17, R9, PT ;  /* 0x000000091100720c */ /* 0x000fe20003fc4070 */
[----:B------:R-:W-:Y:S01]  /*0df0*/  IMAD R66, R56, 0xc, RZ ;  /* 0x0000000c38427824 */ /* 0x000fe200078e02ff */
[----:B------:R-:W-:Y:S01]  /*0e00*/  ISETP.GE.AND P3, PT, R24, RZ, PT ;  /* 0x000000ff1800720c */ /* 0x000fe20003f66270 */
[----:B------:R-:W-:Y:S01]  /*0e10*/  @!P4 IMAD.IADD R14, R14, 0x1, -R17 ;  /* 0x000000010e0ec824 */ /* 0x000fe200078e0a11 */
[----:B------:R-:W-:Y:S01]  /*0e20*/  LEA.HI R16, R5, R16, RZ, 0x5 ;  /* 0x0000001005107211 */ /* 0x000fe200078f28ff */
[----:B------:R-:W-:Y:S01]  /*0e30*/  @!P2 IMAD.MOV R7, RZ, RZ, -R7 ;  /* 0x000000ffff07a224 */ /* 0x000fe200078e0a07 */
[C---:B------:R-:W-:Y:S01]  /*0e40*/  ISETP.GT.U32.AND P1, PT, R17.reuse, R12, PT ;  /* 0x0000000c1100720c */ /* 0x040fe20003f24070 */
[----:B------:R-:W-:Y:S01]  /*0e50*/  IMAD.SHL.U32 R5, R0, 0x2, RZ ;  /* 0x0000000200057824 */ /* 0x000fe200078e00ff */
[----:B------:R-:W-:Y:S01]  /*0e60*/  ISETP.GT.U32.AND P2, PT, R17, R14, PT ;  /* 0x0000000e1100720c */ /* 0x000fe20003f44070 */
[--C-:B------:R-:W-:Y:S01]  /*0e70*/  @!P0 IMAD.IADD R6, R6, 0x1, -R17.reuse ;  /* 0x0000000106068824 */ /* 0x100fe200078e0a11 */
[----:B------:R-:W-:Y:S01]  /*0e80*/  ISETP.GE.AND P0, PT, R22, RZ, PT ;  /* 0x000000ff1600720c */ /* 0x000fe20003f06270 */
[--C-:B------:R-:W-:Y:S01]  /*0e90*/  @!P5 IMAD.IADD R4, R4, 0x1, -R17.reuse ;  /* 0x000000010404d824 */ /* 0x100fe200078e0a11 */
[----:B------:R-:W-:Y:S01]  /*0ea0*/  LOP3.LUT R22, R0, 0x40, RZ, 0xc0, !PT ;  /* 0x0000004000167812 */ /* 0x000fe200078ec0ff */
[----:B------:R-:W-:Y:S01]  /*0eb0*/  @!P6 IMAD.IADD R9, R9, 0x1, -R17 ;  /* 0x000000010909e824 */ /* 0x000fe200078e0a11 */
[----:B------:R-:W-:Y:S01]  /*0ec0*/  LOP3.LUT R5, R5, 0x7e, RZ, 0xc0, !PT ;  /* 0x0000007e05057812 */ /* 0x000fe200078ec0ff */
[----:B------:R-:W-:Y:S01]  /*0ed0*/  @!P3 IMAD.MOV R6, RZ, RZ, -R6 ;  /* 0x000000ffff06b224 */ /* 0x000fe200078e0a06 */
[C---:B------:R-:W-:Y:S01]  /*0ee0*/  ISETP.GT.U32.AND P6, PT, R17.reuse, R13, PT ;  /* 0x0000000d1100720c */ /* 0x040fe20003fc4070 */
[----:B------:R-:W-:Y:S01]  /*0ef0*/  IMAD R65, R56, 0xb, RZ ;  /* 0x0000000b38417824 */ /* 0x000fe200078e02ff */
[----:B------:R-:W-:Y:S01]  /*0f00*/  ISETP.GT.U32.AND P3, PT, R17, R4, PT ;  /* 0x000000041100720c */ /* 0x000fe20003f64070 */
[----:B------:R-:W-:Y:S01]  /*0f10*/  IMAD R22, R22, 0x40, R5 ;  /* 0x0000004016167824 */ /* 0x000fe200078e0205 */
[----:B------:R-:W-:Y:S01]  /*0f20*/  LOP3.LUT R21, R5, 0x90, R10, 0x78, !PT ;  /* 0x0000009005157812 */ /* 0x000fe200078e780a */
[--C-:B------:R-:W-:Y:S01]  /*0f30*/  @!P2 IMAD.IADD R14, R14, 0x1, -R17.reuse ;  /* 0x000000010e0ea824 */ /* 0x100fe200078e0a11 */
[----:B------:R-:W-:Y:S01]  /*0f40*/  ISETP.NE.AND P2, PT, R11, RZ, PT ;  /* 0x000000ff0b00720c */ /* 0x000fe20003f45270 */
[--C-:B------:R-:W-:Y:S01]  /*0f50*/  @!P1 IMAD.IADD R12, R12, 0x1, -R17.reuse ;  /* 0x000000010c0c9824 */ /* 0x100fe200078e0a11 */
[----:B------:R-:W-:Y:S01]  /*0f60*/  LOP3.LUT R5, RZ, R11, RZ, 0x33, !PT ;  /* 0x0000000bff057212 */ /* 0x000fe200078e33ff */
[----:B------:R-:W-:Y:S01]  /*0f70*/  @!P0 IMAD.MOV R14, RZ, RZ, -R14 ;  /* 0x000000ffff0e8224 */ /* 0x000fe200078e0a0e */
[----:B------:R-:W1:Y:S01]  /*0f80*/  LDC R11, c[0x0][0x240] ;  /* 0x00009000ff0b7b82 */ /* 0x000e620000000800 */
[----:B------:R-:W-:Y:S01]  /*0f90*/  ISETP.GE.AND P5, PT, R26, RZ, PT ;  /* 0x000000ff1a00720c */ /* 0x000fe20003fa6270 */
[----:B------:R-:W-:Y:S01]  /*0fa0*/  IMAD R10, R15, UR4, RZ ;  /* 0x000000040f0a7c24 */ /* 0x000fe2000f8e02ff */
[----:B------:R-:W-:Y:S01]  /*0fb0*/  ISETP.GE.AND P4, PT, R27, RZ, PT ;  /* 0x000000ff1b00720c */ /* 0x000fe20003f86270 */
[--C-:B------:R-:W-:Y:S01]  /*0fc0*/  @!P6 IMAD.IADD R13, R13, 0x1, -R17.reuse ;  /* 0x000000010d0de824 */ /* 0x100fe200078e0a11 */
[----:B------:R-:W-:Y:S01]  /*0fd0*/  ISETP.GE.AND P1, PT, R28, RZ, PT ;  /* 0x000000ff1c00720c */ /* 0x000fe20003f26270 */
[----:B------:R-:W-:Y:S01]  /*0fe0*/  @!P3 IMAD.IADD R4, R4, 0x1, -R17 ;  /* 0x000000010404b824 */ /* 0x000fe200078e0a11 */
[----:B------:R-:W-:Y:S01]  /*0ff0*/  ISETP.GE.AND P6, PT, R29, RZ, PT ;  /* 0x000000ff1d00720c */ /* 0x000fe20003fc6270 */
[----:B------:R-:W-:Y:S01]  /*1000*/  ULDC.64 UR4, c[0x0][0x210] ;  /* 0x0000840000047ab9 */ /* 0x000fe20000000a00 */
[----:B------:R-:W-:Y:S01]  /*1010*/  ISETP.GE.AND P3, PT, R30, RZ, PT ;  /* 0x000000ff1e00720c */ /* 0x000fe20003f66270 */
[C---:B------:R-:W-:Y:S01]  /*1020*/  IMAD R64, R56.reuse, 0xa, RZ ;  /* 0x0000000a38407824 */ /* 0x040fe200078e02ff */
[C---:B------:R-:W-:Y:S01]  /*1030*/  SEL R7, R5.reuse, R7, !P2 ;  /* 0x0000000705077207 */ /* 0x040fe20005000000 */
[----:B------:R-:W-:Y:S01]  /*1040*/  IMAD R63, R56, 0x9, RZ ;  /* 0x00000009383f7824 */ /* 0x000fe200078e02ff */
[C---:B------:R-:W-:Y:S01]  /*1050*/  SEL R6, R5.reuse, R6, !P2 ;  /* 0x0000000605067207 */ /* 0x040fe20005000000 */
[----:B------:R-:W-:Y:S01]  /*1060*/  @!P5 IMAD.MOV R8, RZ, RZ, -R8 ;  /* 0x000000ffff08d224 */ /* 0x000fe200078e0a08 */
[----:B------:R-:W-:Y:S01]  /*1070*/  LEA R78, P0, R10, UR4, 0x1 ;  /* 0x000000040a4e7c11 */ /* 0x000fe2000f8008ff */
[----:B------:R-:W-:Y:S01]  /*1080*/  @!P4 IMAD.MOV R9, RZ, RZ, -R9 ;  /* 0x000000ffff09c224 */ /* 0x000fe200078e0a09 */
[----:B------:R-:W-:Y:S01]  /*1090*/  UIADD3 UR4, UR12, 0x2000, URZ ;  /* 0x000020000c047890 */ /* 0x000fe2000fffe03f */
[----:B------:R-:W-:Y:S01]  /*10a0*/  @!P1 IMAD.MOV R12, RZ, RZ, -R12 ;  /* 0x000000ffff0c9224 */ /* 0x000fe200078e0a0c */
[C---:B------:R-:W-:Y:S01]  /*10b0*/  SEL R8, R5.reuse, R8, !P2 ;  /* 0x0000000805087207 */ /* 0x040fe20005000000 */
[----:B------:R-:W-:Y:S01]  /*10c0*/  @!P6 IMAD.MOV R13, RZ, RZ, -R13 ;  /* 0x000000ffff0de224 */ /* 0x000fe200078e0a0d */
[C---:B------:R-:W-:Y:S01]  /*10d0*/  SEL R9, R5.reuse, R9, !P2 ;  /* 0x0000000905097207 */ /* 0x040fe20005000000 */
[----:B------:R-:W-:Y:S01]  /*10e0*/  @!P3 IMAD.MOV R4, RZ, RZ, -R4 ;  /* 0x000000ffff04b224 */ /* 0x000fe200078e0a04 */
[C---:B------:R-:W-:Y:S01]  /*10f0*/  SEL R12, R5.reuse, R12, !P2 ;  /* 0x0000000c050c7207 */ /* 0x040fe20005000000 */
[----:B-1----:R-:W-:Y:S01]  /*1100*/  IMAD R8, R8, R11, RZ ;  /* 0x0000000b08087224 */ /* 0x002fe200078e02ff */
[----:B------:R-:W-:Y:S01]  /*1110*/  SEL R13, R5, R13, !P2 ;  /* 0x0000000d050d7207 */ /* 0x000fe20005000000 */
[-C--:B------:R-:W-:Y:S01]  /*1120*/  IMAD R86, R7, R11.reuse, RZ ;  /* 0x0000000b07567224 */ /* 0x080fe200078e02ff */
[C---:B------:R-:W-:Y:S01]  /*1130*/  SEL R4, R5.reuse, R4, !P2 ;  /* 0x0000000405047207 */ /* 0x040fe20005000000 */
[-C--:B------:R-:W-:Y:S01]  /*1140*/  IMAD R6, R6, R11.reuse, RZ ;  /* 0x0000000b06067224 */ /* 0x080fe200078e02ff */
[----:B------:R-:W-:Y:S01]  /*1150*/  SEL R5, R5, R14, !P2 ;  /* 0x0000000e05057207 */ /* 0x000fe20005000000 */
[-C--:B------:R-:W-:Y:S01]  /*1160*/  IMAD R9, R9, R11.reuse, RZ ;  /* 0x0000000b09097224 */ /* 0x080fe200078e02ff */
[-C--:B0-----:R-:W-:Y:S01]  /*1170*/  LEA R7, P2, R8, R18.reuse, 0x1 ;  /* 0x0000001208077211 */ /* 0x081fe200078408ff */
[-C--:B------:R-:W-:Y:S01]  /*1180*/  IMAD R12, R12, R11.reuse, RZ ;  /* 0x0000000b0c0c7224 */ /* 0x080fe200078e02ff */
[----:B------:R-:W-:Y:S01]  /*1190*/  USHF.R.U32.HI UR4, URZ, 0x4, UR4 ;  /* 0x000000043f047899 */ /* 0x000fe20008011604 */
[----:B------:R-:W-:Y:S01]  /*11a0*/  IMAD R88, R13, R11, RZ ;  /* 0x0000000b0d587224 */ /* 0x000fe200078e02ff */
[----:B------:R-:W-:Y:S01]  /*11b0*/  LEA.HI.X.SX32 R91, R8, R19, 0x1, P2 ;  /* 0x00000013085b7211 */ /* 0x000fe200010f0eff */
[-C--:B------:R-:W-:Y:S01]  /*11c0*/  IMAD R4, R4, R11.reuse, RZ ;  /* 0x0000000b04047224 */ /* 0x080fe200078e02ff */
[----:B------:R-:W0:Y:S01]  /*11d0*/  LDC R8, c[0x0][0x23c] ;  /* 0x00008f00ff087b82 */ /* 0x000e220000000800 */
[----:B------:R-:W-:Y:S01]  /*11e0*/  IMAD R110, R5, R11, RZ ;  /* 0x0000000b056e7224 */ /* 0x000fe200078e02ff */
[-C--:B------:R-:W-:Y:S01]  /*11f0*/  LEA R5, P6, R6, R18.reuse, 0x1 ;  /* 0x0000001206057211 */ /* 0x080fe200078c08ff */
[----:B------:R-:W-:Y:S01]  /*1200*/  USGXT.U32 UR4, UR4, 0xe ;  /* 0x0000000e0404789a */ /* 0x000fe20008000000 */
[-C--:B------:R-:W-:Y:S01]  /*1210*/  LEA R11, P1, R86, R18.reuse, 0x1 ;  /* 0x00000012560b7211 */ /* 0x080fe200078208ff */
[C---:B------:R-:W-:Y:S01]  /*1220*/  IMAD.SHL.U32 R14, R56.reuse, 0x20, RZ ;  /* 0x00000020380e7824 */ /* 0x040fe200078e00ff */
[CC--:B------:R-:W-:Y:S01]  /*1230*/  LEA R13, P3, R9.reuse, R18.reuse, 0x1 ;  /* 0x00000012090d7211 */ /* 0x0c0fe200078608ff */
[----:B------:R-:W-:Y:S01]  /*1240*/  IMAD.SHL.U32 R62, R56, 0x8, RZ ;  /* 0x00000008383e7824 */ /* 0x000fe200078e00ff */
[-C--:B------:R-:W-:Y:S01]  /*1250*/  LEA.HI.X.SX32 R89, R6, R19.reuse, 0x1, P6 ;  /* 0x0000001306597211 */ /* 0x080fe200030f0eff */
[----:B------:R-:W-:Y:S01]  /*1260*/  IMAD R61, R56, 0x7, RZ ;  /* 0x00000007383d7824 */ /* 0x000fe200078e02ff */
[-C--:B------:R-:W-:Y:S01]  /*1270*/  LEA.HI.X.SX32 R86, R86, R19.reuse, 0x1, P1 ;  /* 0x0000001356567211 */ /* 0x080fe200008f0eff */
[C---:B------:R-:W-:Y:S01]  /*1280*/  IMAD R60, R56.reuse, 0x6, RZ ;  /* 0x00000006383c7824 */ /* 0x040fe200078e02ff */
[----:B------:R-:W-:Y:S01]  /*1290*/  LEA.HI.X.SX32 R87, R9, R19, 0x1, P3 ;  /* 0x0000001309577211 */ /* 0x000fe200018f0eff */
[----:B------:R-:W-:Y:S01]  /*12a0*/  IMAD R59, R56, 0x5, RZ ;  /* 0x00000005383b7824 */ /* 0x000fe200078e02ff */
[-C--:B------:R-:W-:Y:S01]  /*12b0*/  LEA R15, P4, R12, R18.reuse, 0x1 ;  /* 0x000000120c0f7211 */ /* 0x080fe200078808ff */
[----:B------:R-:W-:Y:S01]  /*12c0*/  IMAD.SHL.U32 R58, R56, 0x4, RZ ;  /* 0x00000004383a7824 */ /* 0x000fe200078e00ff */
[-C--:B------:R-:W-:Y:S01]  /*12d0*/  LEA R23, P5, R88, R18.reuse, 0x1 ;  /* 0x0000001258177211 */ /* 0x080fe200078a08ff */
[----:B------:R-:W-:Y:S01]  /*12e0*/  IMAD R57, R56, 0x3, RZ ;  /* 0x0000000338397824 */ /* 0x000fe200078e02ff */
[----:B------:R-:W-:-:S02]  /*12f0*/  LEA R17, P6, R4, R18, 0x1 ;  /* 0x0000001204117211 */ /* 0x000fc400078c08ff */
[----:B------:R-:W-:Y:S02]  /*1300*/  CS2R R24, SRZ ;  /* 0x0000000000187805 */ /* 0x000fe4000001ff00 */
[----:B------:R-:W-:Y:S01]  /*1310*/  LEA R109, P1, R110, R18, 0x1 ;  /* 0x000000126e6d7211 */ /* 0x000fe200078208ff */
[----:B------:R-:W-:Y:S01]  /*1320*/  IMAD R18, R56, 0x1b, RZ ;  /* 0x0000001b38127824 */ /* 0x000fe200078e02ff */
[----:B------:R-:W-:Y:S02]  /*1330*/  LOP3.LUT R9, R0, 0x1f, RZ, 0xc0, !PT ;  /* 0x0000001f00097812 */ /* 0x000fe400078ec0ff */
[----:B------:R-:W-:Y:S02]  /*1340*/  CS2R R26, SRZ ;  /* 0x00000000001a7805 */ /* 0x000fe4000001ff00 */
[----:B------:R-:W-:Y:S01]  /*1350*/  LEA.HI.X.SX32 R79, R10, UR5, 0x1, P0 ;  /* 0x000000050a4f7c11 */ /* 0x000fe200080f0eff */
[----:B------:R-:W-:Y:S01]  /*1360*/  UMOV UR5, URZ ;  /* 0x0000003f00057c82 */ /* 0x000fe20008000000 */
[-C--:B------:R-:W-:Y:S01]  /*1370*/  LEA.HI.X.SX32 R92, R12, R19.reuse, 0x1, P4 ;  /* 0x000000130c5c7211 */ /* 0x080fe200020f0eff */
[----:B0-----:R-:W-:Y:S01]  /*1380*/  IMAD R9, R9, R8, RZ ;  /* 0x0000000809097224 */ /* 0x001fe200078e02ff */
[-C--:B------:R-:W-:Y:S01]  /*1390*/  LEA.HI.X.SX32 R88, R88, R19.reuse, 0x1, P5 ;  /* 0x0000001358587211 */ /* 0x080fe200028f0eff */
[----:B------:R-:W-:Y:S01]  /*13a0*/  IMAD R10, R56, 0x1e, RZ ;  /* 0x0000001e380a7824 */ /* 0x000fe200078e02ff */
[-C--:B------:R-:W-:Y:S01]  /*13b0*/  LEA.HI.X.SX32 R93, R4, R19.reuse, 0x1, P6 ;  /* 0x00000013045d7211 */ /* 0x080fe200030f0eff */
[----:B------:R-:W-:Y:S01]  /*13c0*/  IMAD R12, R56, 0x1d, RZ ;  /* 0x0000001d380c7824 */ /* 0x000fe200078e02ff */
[----:B------:R-:W-:Y:S01]  /*13d0*/  LEA.HI.X.SX32 R110, R110, R19, 0x1, P1 ;  /* 0x000000136e6e7211 */ /* 0x000fe200008f0eff */
[C---:B------:R-:W-:Y:S01]  /*13e0*/  IMAD R19, R56.reuse, 0x1f, RZ ;  /* 0x0000001f38137824 */ /* 0x040fe200078e02ff */
[----:B------:R-:W-:Y:S01]  /*13f0*/  UIADD3.X UR9, UR5, 0x40000040, URZ, UP0, !UPT ;  /* 0x4000004005097890 */ /* 0x000fe200087fe43f */
[----:B------:R-:W-:Y:S01]  /*1400*/  IMAD R4, R56, 0x1c, RZ ;  /* 0x0000001c38047824 */ /* 0x000fe200078e02ff */
[----:B------:R-:W-:-:S02]  /*1410*/  CS2R R28, SRZ ;  /* 0x00000000001c7805 */ /* 0x000fc4000001ff00 */
[----:B------:R-:W-:Y:S01]  /*1420*/  CS2R R30, SRZ ;  /* 0x00000000001e7805 */ /* 0x000fe2000001ff00 */
[----:B------:R-:W-:Y:S01]  /*1430*/  IMAD.SHL.U32 R8, R8, 0x20, RZ ;  /* 0x0000002008087824 */ /* 0x000fe200078e00ff */
[----:B------:R-:W-:Y:S01]  /*1440*/  SHF.R.S32.HI R16, RZ, 0x5, R16 ;  /* 0x00000005ff107819 */ /* 0x000fe20000011410 */
[----:B------:R-:W-:Y:S01]  /*1450*/  IMAD.SHL.U32 R56, R56, 0x2, RZ ;  /* 0x0000000238387824 */ /* 0x000fe200078e00ff */
[----:B------:R-:W-:Y:S01]  /*1460*/  LOP3.LUT R22, R22, 0x70, RZ, 0x3c, !PT ;  /* 0x0000007016167812 */ /* 0x000fe200078e3cff */
[----:B------:R-:W-:Y:S01]  /*1470*/  IMAD.U32 R20, RZ, RZ, UR6 ;  /* 0x00000006ff147e24 */ /* 0x000fe2000f8e00ff */
[----:B------:R-:W-:Y:S01]  /*1480*/  LOP3.LUT R21, R21, 0x20, RZ, 0x3c, !PT ;  /* 0x0000002015157812 */ /* 0x000fe200078e3cff */
[----:B------:R-:W-:Y:S02]  /*1490*/  UIADD3.64 UR10, UR4, -UR10, URZ ;  /* 0x8000000a040a7297 */ /* 0x000fe4000fffe03f */
[----:B------:R-:W-:Y:S02]  /*14a0*/  UIADD3.64 UR16, UR8, 0x80, URZ ;  /* 0x0000008008107897 */ /* 0x000fe4000fffe03f */
[----:B------:R-:W-:Y:S01]  /*14b0*/  UIADD3.64 UR20, UR8, 0x100, URZ ;  /* 0x0000010008147897 */ /* 0x000fe2000fffe03f */
[----:B------:R-:W-:-:S11]  /*14c0*/  UMOV UR6, UR4 ;  /* 0x0000000400067c82 */ /* 0x000fd60008000000 */
.L_x_1:
[----:B------:R-:W-:Y:S01]  /*14d0*/  ISETP.GT.AND P0, PT, R20, 0x2, PT ;  /* 0x000000021400780c */ /* 0x000fe20003f04270 */
[----:B------:R-:W-:Y:S01]  /*14e0*/  IMAD.WIDE R80, R56, 0x2, R78 ;  /* 0x0000000238507825 */ /* 0x000fe200078e024e */
[C---:B------:R-:W-:Y:S02]  /*14f0*/  ISETP.GT.AND P3, PT, R20.reuse, 0x5, PT ;  /* 0x000000051400780c */ /* 0x040fe40003f64270 */
[----:B------:R-:W-:Y:S01]  /*1500*/  PRMT R112, RZ, 0x7610, R112 ;  /* 0x00007610ff707816 */ /* 0x000fe20000000070 */
[--C-:B------:R-:W-:Y:S01]  /*1510*/  IMAD.WIDE R100, R59, 0x2, R78.reuse ;  /* 0x000000023b647825 */ /* 0x100fe200078e024e */
[C---:B------:R-:W-:Y:S02]  /*1520*/  ISETP.GT.AND P1, PT, R20.reuse, 0x3, PT ;  /* 0x000000031400780c */ /* 0x040fe40003f24270 */
[----:B------:R-:W-:Y:S01]  /*1530*/  ISETP.GT.AND P2, PT, R20, 0x4, PT ;  /* 0x000000041400780c */ /* 0x000fe20003f44270 */
[----:B------:R-:W-:Y:S01]  /*1540*/  IMAD.WIDE R94, R57, 0x2, R78 ;  /* 0x00000002395e7825 */ /* 0x000fe200078e024e */
[----:B------:R-:W-:-:S02]  /*1550*/  PRMT R97, RZ, 0x7610, R97 ;  /* 0x00007610ff617816 */ /* 0x000fc40000000061 */
[----:B------:R-:W-:Y:S01]  /*1560*/  PRMT R108, RZ, 0x7610, R108 ;  /* 0x00007610ff6c7816 */ /* 0x000fe2000000006c */
[----:B------:R0:W2:Y:S01]  /*1570*/  @P0 LDG.E.U16 R112, desc[UR14][R80.64] ;  /* 0x0000000e50700981 */ /* 0x0000a2000c1e1500 */
[----:B------:R-:W-:Y:S01]  /*1580*/  ISETP.GT.AND P0, PT, R20, 0x6, PT ;  /* 0x000000061400780c */ /* 0x000fe20003f04270 */
[----:B------:R-:W-:Y:S01]  /*1590*/  IMAD.WIDE R98, R58, 0x2, R78 ;  /* 0x000000023a627825 */ /* 0x000fe200078e024e */
[----:B------:R-:W-:Y:S01]  /*15a0*/  PRMT R104, RZ, 0x7610, R104 ;  /* 0x00007610ff687816 */ /* 0x000fe20000000068 */
[----:B------:R1:W3:Y:S01]  /*15b0*/  @P3 LDG.E.U16 R97, desc[UR14][R100.64] ;  /* 0x0000000e64613981 */ /* 0x0002e2000c1e1500 */
[----:B------:R-:W-:-:S03]  /*15c0*/  ISETP.GT.AND P3, PT, R20, 0x9, PT ;  /* 0x000000091400780c */ /* 0x000fc60003f64270 */
[----:B------:R4:W5:Y:S01]  /*15d0*/  @P1 LDG.E.U16 R108, desc[UR14][R94.64] ;  /* 0x0000000e5e6c1981 */ /* 0x000962000c1e1500 */
[----:B------:R-:W-:Y:S01]  /*15e0*/  ISETP.GT.AND P1, PT, R20, 0x7, PT ;  /* 0x000000071400780c */ /* 0x000fe20003f24270 */
[----:B0-----:R-:W-:Y:S02]  /*15f0*/  IMAD.WIDE R80, R60, 0x2, R78 ;  /* 0x000000023c507825 */ /* 0x001fe400078e024e */
[----:B------:R0:W3:Y:S01]  /*1600*/  @P2 LDG.E.U16 R104, desc[UR14][R98.64] ;  /* 0x0000000e62682981 */ /* 0x0000e2000c1e1500 */
[C---:B------:R-:W-:Y:S02]  /*1610*/  ISETP.GT.AND P2, PT, R20.reuse, 0x8, PT ;  /* 0x000000081400780c */ /* 0x040fe40003f44270 */
[----:B-1----:R-:W-:Y:S02]  /*1620*/  PRMT R100, RZ, 0x7610, R100 ;  /* 0x00007610ff647816 */ /* 0x002fe40000000064 */
[----:B------:R-:W-:Y:S01]  /*1630*/  ISETP.GT.AND P4, PT, R20, 0xa, PT ;  /* 0x0000000a1400780c */ /* 0x000fe20003f84270 */
[----:B------:R-:W-:Y:S01]  /*1640*/  IMAD.WIDE R102, R63, 0x2, R78 ;  /* 0x000000023f667825 */ /* 0x000fe200078e024e */
[----:B------:R-:W-:-:S02]  /*1650*/  PRMT R118, RZ, 0x7610, R118 ;  /* 0x00007610ff767816 */ /* 0x000fc40000000076 */
[----:B------:R1:W3:Y:S01]  /*1660*/  @P0 LDG.E.U16 R100, desc[UR14][R80.64] ;  /* 0x0000000e50640981 */ /* 0x0002e2000c1e1500 */
[----:B------:R-:W-:Y:S01]  /*1670*/  ISETP.GT.AND P0, PT, R20, 0xb, PT ;  /* 0x0000000b1400780c */ /* 0x000fe20003f04270 */
[----:B----4-:R-:W-:Y:S01]  /*1680*/  IMAD.WIDE R94, R61, 0x2, R78 ;  /* 0x000000023d5e7825 */ /* 0x010fe200078e024e */
[----:B------:R-:W-:Y:S01]  /*1690*/  PRMT R96, RZ, 0x7610, R96 ;  /* 0x00007610ff607816 */ /* 0x000fe20000000060 */
[----:B------:R-:W4:Y:S01]  /*16a0*/  @P3 LDG.E.U16 R118, desc[UR14][R102.64] ;  /* 0x0000000e66763981 */ /* 0x000f22000c1e1500 */
[----:B------:R-:W-:Y:S01]  /*16b0*/  PRMT R90, RZ, 0x7610, R90 ;  /* 0x00007610ff5a7816 */ /* 0x000fe2000000005a */
[----:B0-----:R-:W-:Y:S01]  /*16c0*/  IMAD.WIDE R98, R62, 0x2, R78 ;  /* 0x000000023e627825 */ /* 0x001fe200078e024e */
[----:B------:R-:W-:Y:S02]  /*16d0*/  PRMT R114, RZ, 0x7610, R114 ;  /* 0x00007610ff727816 */ /* 0x000fe40000000072 */
[----:B------:R-:W3:Y:S01]  /*16e0*/  @P1 LDG.E.U16 R96, desc[UR14][R94.64] ;  /* 0x0000000e5e601981 */ /* 0x000ee2000c1e1500 */
[----:B------:R-:W-:Y:S01]  /*16f0*/  IMAD.WIDE R106, R64, 0x2, R78 ;  /* 0x00000002406a7825 */ /* 0x000fe200078e024e */
[----:B------:R-:W-:-:S02]  /*1700*/  ISETP.GT.AND P3, PT, R20, 0xe, PT ;  /* 0x0000000e1400780c */ /* 0x000fc40003f64270 */
[----:B------:R0:W2:Y:S01]  /*1710*/  @P2 LDG.E.U16 R90, desc[UR14][R98.64] ;  /* 0x0000000e625a2981 */ /* 0x0000a2000c1e1500 */
[----:B------:R-:W-:Y:S01]  /*1720*/  PRMT R85, RZ, 0x7610, R85 ;  /* 0x00007610ff557816 */ /* 0x000fe20000000055 */
[--C-:B-1----:R-:W-:Y:S01]  /*1730*/  IMAD.WIDE R80, R65, 0x2, R78.reuse ;  /* 0x0000000241507825 */ /* 0x102fe200078e024e */
[C---:B------:R-:W-:Y:S01]  /*1740*/  ISETP.GT.AND P1, PT, R20.reuse, 0xc, PT ;  /* 0x0000000c1400780c */ /* 0x040fe20003f24270 */
[----:B------:R1:W5:Y:S01]  /*1750*/  @P4 LDG.E.U16 R114, desc[UR14][R106.64] ;  /* 0x0000000e6a724981 */ /* 0x000362000c1e1500 */
[----:B------:R-:W-:Y:S01]  /*1760*/  ISETP.GT.AND P2, PT, R20, 0xd, PT ;  /* 0x0000000d1400780c */ /* 0x000fe20003f44270 */
[----:B------:R-:W-:Y:S02]  /*1770*/  IMAD.WIDE R120, R68, 0x2, R78 ;  /* 0x0000000244787825 */ /* 0x000fe400078e024e */
[----:B------:R1:W3:Y:S01]  /*1780*/  @P0 LDG.E.U16 R85, desc[UR14][R80.64] ;  /* 0x0000000e50550981 */ /* 0x0002e2000c1e1500 */
[C---:B------:R-:W-:Y:S02]  /*1790*/  ISETP.GT.AND P0, PT, R20.reuse, 0x10, PT ;  /* 0x000000101400780c */ /* 0x040fe40003f04270 */
[----:B0-----:R-:W-:Y:S01]  /*17a0*/  PRMT R99, RZ, 0x7610, R99 ;  /* 0x00007610ff637816 */ /* 0x001fe20000000063 */
[----:B-1----:R-:W0:Y:S01]  /*17b0*/  LDC R107, c[0x0][0x238] ;  /* 0x00008e00ff6b7b82 */ /* 0x002e220000000800 */
[----:B------:R-:W-:Y:S01]  /*17c0*/  ISETP.GT.AND P4, PT, R20, 0xf, PT ;  /* 0x0000000f1400780c */ /* 0x000fe20003f84270 */
[----:B------:R-:W-:Y:S01]  /*17d0*/  IMAD.WIDE R102, R66, 0x2, R78 ;  /* 0x0000000242667825 */ /* 0x000fe200078e024e */
[----:B------:R-:W-:-:S02]  /*17e0*/  PRMT R106, RZ, 0x7610, R106 ;  /* 0x00007610ff6a7816 */ /* 0x000fc4000000006a */
[----:B------:R1:W3:Y:S01]  /*17f0*/  @P3 LDG.E.U16 R99, desc[UR14][R120.64] ;  /* 0x0000000e78633981 */ /* 0x0002e2000c1e1500 */
[----:B------:R-:W-:Y:S01]  /*1800*/  PRMT R101, RZ, 0x7610, R101 ;  /* 0x00007610ff657816 */ /* 0x000fe20000000065 */
[----:B------:R-:W-:Y:S01]  /*1810*/  IMAD.WIDE R116, R67, 0x2, R78 ;  /* 0x0000000243747825 */ /* 0x000fe200078e024e */
[----:B------:R-:W-:Y:S01]  /*1820*/  PRMT R95, RZ, 0x7610, R95 ;  /* 0x00007610ff5f7816 */ /* 0x000fe2000000005f */
[----:B------:R1:W3:Y:S01]  /*1830*/  @P1 LDG.E.U16 R106, desc[UR14][R102.64] ;  /* 0x0000000e666a1981 */ /* 0x0002e2000c1e1500 */
[----:B------:R-:W-:Y:S01]  /*1840*/  ISETP.GT.AND P1, PT, R20, 0x11, PT ;  /* 0x000000111400780c */ /* 0x000fe20003f24270 */
[----:B------:R-:W-:Y:S01]  /*1850*/  IMAD.WIDE R80, R70, 0x2, R78 ;  /* 0x0000000246507825 */ /* 0x000fe200078e024e */
[C---:B------:R-:W-:Y:S01]  /*1860*/  ISETP.GT.AND P3, PT, R20.reuse, 0x13, PT ;  /* 0x000000131400780c */ /* 0x040fe20003f64270 */
[----:B------:R1:W3:Y:S02]  /*1870*/  @P2 LDG.E.U16 R101, desc[UR14][R116.64] ;  /* 0x0000000e74652981 */ /* 0x0002e4000c1e1500 */
[----:B-1----:R-:W-:Y:S01]  /*1880*/  PRMT R120, RZ, 0x7610, R120 ;  /* 0x00007610ff787816 */ /* 0x002fe20000000078 */
[----:B------:R-:W-:Y:S01]  /*1890*/  IMAD.WIDE R122, R69, 0x2, R78 ;  /* 0x00000002457a7825 */ /* 0x000fe200078e024e */
[----:B------:R-:W-:-:S02]  /*18a0*/  ISETP.GT.AND P2, PT, R20, 0x12, PT ;  /* 0x000000121400780c */ /* 0x000fc40003f44270 */
[----:B------:R-:W-:Y:S02]  /*18b0*/  PRMT R113, RZ, 0x7610, R113 ;  /* 0x00007610ff717816 */ /* 0x000fe40000000071 */
[----:B------:R1:W4:Y:S01]  /*18c0*/  @P0 LDG.E.U16 R120, desc[UR14][R80.64] ;  /* 0x0000000e50780981 */ /* 0x000322000c1e1500 */
[C---:B------:R-:W-:Y:S01]  /*18d0*/  ISETP.GT.AND P0, PT, R20.reuse, 0x1, PT ;  /* 0x000000011400780c */ /* 0x040fe20003f04270 */
[----:B------:R-:W-:Y:S01]  /*18e0*/  IMAD.WIDE R102, R71, 0x2, R78 ;  /* 0x0000000247667825 */ /* 0x000fe200078e024e */
[----:B------:R-:W-:Y:S01]  /*18f0*/  PRMT R117, RZ, 0x7610, R117 ;  /* 0x00007610ff757816 */ /* 0x000fe20000000075 */
[----:B------:R1:W3:Y:S01]  /*1900*/  @P4 LDG.E.U16 R95, desc[UR14][R122.64] ;  /* 0x0000000e7a5f4981 */ /* 0x0002e2000c1e1500 */
[----:B------:R-:W-:Y:S02]  /*1910*/  ISETP.GT.AND P4, PT, R20, 0x14, PT ;  /* 0x000000141400780c */ /* 0x000fe40003f84270 */
[----:B------:R-:W-:Y:S02]  /*1920*/  PRMT R6, RZ, 0x7610, R6 ;  /* 0x00007610ff067816 */ /* 0x000fe40000000006 */
[----:B------:R0:W5:Y:S01]  /*1930*/  @P1 LDG.E.U16 R117, desc[UR14][R102.64] ;  /* 0x0000000e66751981 */ /* 0x000162000c1e1500 */
[----:B-1----:R-:W-:-:S04]  /*1940*/  IMAD.WIDE R80, R73, 0x2, R78 ;  /* 0x0000000249507825 */ /* 0x002fc800078e024e */
[----:B------:R-:W-:Y:S01]  /*1950*/  IMAD.WIDE R122, R72, 0x2, R78 ;  /* 0x00000002487a7825 */ /* 0x000fe200078e024e */
[----:B------:R1:W3:Y:S01]  /*1960*/  @P3 LDG.E.U16 R6, desc[UR14][R80.64] ;  /* 0x0000000e50063981 */ /* 0x0002e2000c1e1500 */
[----:B------:R-:W-:Y:S02]  /*1970*/  PRMT R116, RZ, 0x7610, R116 ;  /* 0x00007610ff747816 */ /* 0x000fe40000000074 */
[----:B------:R-:W-:Y:S01]  /*1980*/  PRMT R105, RZ, 0x7610, R105 ;  /* 0x00007610ff697816 */ /* 0x000fe20000000069 */
[----:B------:R1:W3:Y:S01]  /*1990*/  @P2 LDG.E.U16 R113, desc[UR14][R122.64] ;  /* 0x0000000e7a712981 */ /* 0x0002e2000c1e1500 */
[----:B------:R-:W-:Y:S01]  /*19a0*/  ISETP.GT.AND P1, PT, R20, 0x15, PT ;  /* 0x000000151400780c */ /* 0x000fe20003f24270 */
[----:B0-----:R-:W-:Y:S01]  /*19b0*/  IMAD.WIDE R102, R74, 0x2, R78 ;  /* 0x000000024a667825 */ /* 0x001fe200078e024e */
[----:B------:R-:W-:-:S03]  /*19c0*/  ISETP.GT.AND P2, PT, R20, 0x16, PT ;  /* 0x000000161400780c */ /* 0x000fc60003f44270 */
[----:B-1----:R-:W-:Y:S01]  /*19d0*/  IMAD.WIDE R80, R107, 0x2, R78 ;  /* 0x000000026b507825 */ /* 0x002fe200078e024e */
[----:B------:R0:W3:Y:S01]  /*19e0*/  @P4 LDG.E.U16 R105, desc[UR14][R102.64] ;  /* 0x0000000e66694981 */ /* 0x0000e2000c1e1500 */
[----:B------:R-:W-:-:S03]  /*19f0*/  PRMT R98, RZ, 0x7610, R98 ;  /* 0x00007610ff627816 */ /* 0x000fc60000000062 */
[----:B------:R1:W5:Y:S01]  /*1a00*/  @P0 LDG.E.U16 R116, desc[UR14][R80.64] ;  /* 0x0000000e50740981 */ /* 0x000362000c1e1500 */
[----:B------:R-:W-:Y:S01]  /*1a10*/  ISETP.GT.AND P0, PT, R20, 0x17, PT ;  /* 0x000000171400780c */ /* 0x000fe20003f04270 */
[----:B------:R-:W-:Y:S01]  /*1a20*/  IMAD.WIDE R122, R75, 0x2, R78 ;  /* 0x000000024b7a7825 */ /* 0x000fe200078e024e */
[----:B0-----:R-:W-:-:S03]  /*1a30*/  PRMT R102, RZ, 0x7610, R102 ;  /* 0x00007610ff667816 */ /* 0x001fc60000000066 */
[----:B-1----:R-:W-:Y:S01]  /*1a40*/  IMAD.WIDE R80, R76, 0x2, R78 ;  /* 0x000000024c507825 */ /* 0x002fe200078e024e */
[----:B------:R-:W-:Y:S02]  /*1a50*/  PRMT R94, RZ, 0x7610, R94 ;  /* 0x00007610ff5e7816 */ /* 0x000fe4000000005e */
[----:B------:R-:W3:Y:S01]  /*1a60*/  @P1 LDG.E.U16 R102, desc[UR14][R122.64] ;  /* 0x0000000e7a661981 */ /* 0x000ee2000c1e1500 */
[----:B------:R-:W-:-:S03]  /*1a70*/  ISETP.GT.AND P1, PT, R20, 0x18, PT ;  /* 0x000000181400780c */ /* 0x000fc60003f24270 */
[----:B------:R0:W3:Y:S01]  /*1a80*/  @P2 LDG.E.U16 R98, desc[UR14][R80.64] ;  /* 0x0000000e50622981 */ /* 0x0000e2000c1e1500 */
[----:B------:R-:W-:Y:S01]  /*1a90*/  PRMT R119, RZ, 0x7610, R119 ;  /* 0x00007610ff777816 */ /* 0x000fe20000000077 */
[----:B0-----:R-:W-:-:S05]  /*1aa0*/  IMAD.WIDE R80, R77, 0x2, R78 ;  /* 0x000000024d507825 */ /* 0x001fca00078e024e */
[----:B------:R0:W3:Y:S01]  /*1ab0*/  @P0 LDG.E.U16 R94, desc[UR14][R80.64] ;  /* 0x0000000e505e0981 */ /* 0x0000e2000c1e1500 */
[----:B------:R-:W-:Y:S02]  /*1ac0*/  ISETP.GT.AND P0, PT, R20, 0x19, PT ;  /* 0x000000191400780c */ /* 0x000fe40003f04270 */
[----:B------:R-:W-:Y:S01]  /*1ad0*/  PRMT R115, RZ, 0x7610, R115 ;  /* 0x00007610ff737816 */ /* 0x000fe20000000073 */
[----:B0-----:R-:W-:-:S05]  /*1ae0*/  IMAD.WIDE R80, R82, 0x2, R78 ;  /* 0x0000000252507825 */ /* 0x001fca00078e024e */
[----:B------:R0:W5:Y:S01]  /*1af0*/  @P1 LDG.E.U16 R119, desc[UR14][R80.64] ;  /* 0x0000000e50771981 */ /* 0x000162000c1e1500 */
[----:B------:R-:W-:Y:S02]  /*1b00*/  ISETP.GT.AND P1, PT, R20, 0x1a, PT ;  /* 0x0000001a1400780c */ /* 0x000fe40003f24270 */
[----:B------:R-:W-:Y:S01]  /*1b10*/  PRMT R111, RZ, 0x7610, R111 ;  /* 0x00007610ff6f7816 */ /* 0x000fe2000000006f */
[----:B0-----:R-:W-:-:S05]  /*1b20*/  IMAD.WIDE R80, R83, 0x2, R78 ;  /* 0x0000000253507825 */ /* 0x001fca00078e024e */
[----:B------:R0:W3:Y:S01]  /*1b30*/  @P0 LDG.E.U16 R115, desc[UR14][R80.64] ;  /* 0x0000000e50730981 */ /* 0x0000e2000c1e1500 */
        /* <DEDUP_REMOVED lines=19> */
[----:B------:R0:W3:Y:S02]  /*1c70*/  @P1 LDG.E.U16 R122, desc[UR14][R80.64] ;  /* 0x0000000e507a1981 */ /* 0x0000e4000c1e1500 */
[----:B0-----:R-:W-:-:S05]  /*1c80*/  IMAD.WIDE R80, R19, 0x2, R78 ;  /* 0x0000000213507825 */ /* 0x001fca00078e024e */
[----:B------:R0:W3:Y:S01]  /*1c90*/  @P0 LDG.E.U16 R123, desc[UR14][R80.64] ;  /* 0x0000000e507b0981 */ /* 0x0000e2000c1e1500 */
[----:B------:R-:W-:Y:S02]  /*1ca0*/  ISETP.GT.AND P0, PT, R20, RZ, PT ;  /* 0x000000ff1400720c */ /* 0x000fe40003f04270 */
[----:B------:R-:W-:-:S11]  /*1cb0*/  PRMT R125, RZ, 0x7610, R125 ;  /* 0x00007610ff7d7816 */ /* 0x000fd6000000007d */
[----:B------:R-:W3:Y:S01]  /*1cc0*/  @P0 LDG.E.U16 R125, desc[UR14][R78.64] ;  /* 0x0000000e4e7d0981 */ /* 0x000ee2000c1e1500 */
[C---:B------:R-:W-:Y:S01]  /*1cd0*/  IMAD.SHL.U32 R124, R0.reuse, 0x2, RZ ;  /* 0x00000002007c7824 */ /* 0x040fe200078e00ff */
[----:B0-----:R-:W-:-:S04]  /*1ce0*/  LOP3.LUT R81, R0, 0x40, RZ, 0xc0, !PT ;  /* 0x0000004000517812 */ /* 0x001fc800078ec0ff */
[----:B------:R-:W-:-:S05]  /*1cf0*/  LOP3.LUT R124, R124, 0x7e, RZ, 0xc0, !PT ;  /* 0x0000007e7c7c7812 */ /* 0x000fca00078ec0ff */
[----:B------:R-:W-:Y:S01]  /*1d00*/  IMAD R124, R81, 0x40, R124 ;  /* 0x00000040517c7824 */ /* 0x000fe200078e027c */
[----:B------:R-:W-:Y:S01]  /*1d10*/  BAR.SYNC.DEFER_BLOCKING 0x0 ;  /* 0x0000000000007b1d */ /* 0x000fe20000010000 */
[----:B------:R-:W-:-:S03]  /*1d20*/  LOP3.LUT R81, R0, 0x1f, RZ, 0xc0, !PT ;  /* 0x0000001f00517812 */ /* 0x000fc600078ec0ff */
[----:B------:R-:W-:Y:S02]  /*1d30*/  LOP3.LUT R80, R124, 0x10, RZ, 0x3c, !PT ;  /* 0x000000107c507812 */ /* 0x000fe400078e3cff */
[----:B------:R-:W-:Y:S01]  /*1d40*/  ISETP.GE.AND P0, PT, R81, R20, PT ;  /* 0x000000145100720c */ /* 0x000fe20003f06270 */
[----:B--2---:R0:W-:Y:S02]  /*1d50*/  STS.U16 [R124+UR12+0x400], R90 ;  /* 0x0004005a7c007988 */ /* 0x0041e4000800040c */
[----:B0-----:R-:W-:Y:S02]  /*1d60*/  PRMT R90, RZ, 0x7610, R90 ;  /* 0x00007610ff5a7816 */ /* 0x001fe4000000005a */
[----:B----4-:R0:W-:Y:S02]  /*1d70*/  STS.U16 [R124+UR12+0x800], R120 ;  /* 0x000800787c007988 */ /* 0x0101e4000800040c */
[----:B0-----:R-:W-:Y:S02]  /*1d80*/  PRMT R120, RZ, 0x7610, R120 ;  /* 0x00007610ff787816 */ /* 0x001fe40000000078 */
[----:B-----5:R0:W-:Y:S02]  /*1d90*/  STS.U16 [R124+UR12+0xc00], R119 ;  /* 0x000c00777c007988 */ /* 0x0201e4000800040c */
[----:B0-----:R-:W-:-:S02]  /*1da0*/  IMAD.MOV.U32 R119, RZ, RZ, R91 ;  /* 0x000000ffff777224 */ /* 0x001fc400078e005b */
[----:B---3--:R0:W-:Y:S04]  /*1db0*/  STS.U16 [R124+UR12], R125 ;  /* 0x0000007d7c007988 */ /* 0x0081e8000800040c */
[----:B------:R-:W-:Y:S01]  /*1dc0*/  STS.U16 [R80+UR12+0x80], R116 ;  /* 0x0000807450007988 */ /* 0x000fe2000800040c */
[----:B0-----:R-:W-:-:S03]  /*1dd0*/  LOP3.LUT R125, R124, 0x20, RZ, 0x3c, !PT ;  /* 0x000000207c7d7812 */ /* 0x001fc600078e3cff */
[----:B------:R-:W-:Y:S04]  /*1de0*/  STS.U16 [R80+UR12+0x480], R118 ;  /* 0x0004807650007988 */ /* 0x000fe8000800040c */
[----:B------:R-:W-:Y:S04]  /*1df0*/  STS.U16 [R80+UR12+0x880], R117 ;  /* 0x0008807550007988 */ /* 0x000fe8000800040c */
[----:B------:R-:W-:Y:S04]  /*1e00*/  STS.U16 [R80+UR12+0xc80], R115 ;  /* 0x000c807350007988 */ /* 0x000fe8000800040c */
[----:B------:R0:W-:Y:S04]  /*1e10*/  STS.U16 [R125+UR12+0xd00], R111 ;  /* 0x000d006f7d007988 */ /* 0x0001e8000800040c */
[----:B------:R1:W-:Y:S01]  /*1e20*/  STS.U16 [R125+UR12+0x100], R112 ;  /* 0x000100707d007988 */ /* 0x0003e2000800040c */
[----:B0-----:R-:W-:-:S02]  /*1e30*/  IMAD.MOV.U32 R111, RZ, RZ, R110 ;  /* 0x000000ffff6f7224 */ /* 0x001fc400078e006e */
[----:B------:R-:W-:Y:S01]  /*1e40*/  IMAD.MOV.U32 R110, RZ, RZ, R109 ;  /* 0x000000ffff6e7224 */ /* 0x000fe200078e006d */
[----:B------:R0:W-:Y:S01]  /*1e50*/  STS.U16 [R125+UR12+0x900], R113 ;  /* 0x000900717d007988 */ /* 0x0001e2000800040c */
[----:B-1----:R-:W-:Y:S02]  /*1e60*/  IMAD.MOV.U32 R112, RZ, RZ, R17 ;  /* 0x000000ffff707224 */ /* 0x002fe400078e0011 */
[----:B------:R-:W-:Y:S01]  /*1e70*/  IMAD.WIDE R80, R9, 0x2, R110 ;  /* 0x0000000209507825 */ /* 0x000fe200078e026e */
[----:B------:R-:W-:Y:S01]  /*1e80*/  PRMT R17, RZ, 0x7610, R17 ;  /* 0x00007610ff117816 */ /* 0x000fe20000000011 */
[----:B------:R1:W-:Y:S04]  /*1e90*/  STS.U16 [R125+UR12+0x500], R114 ;  /* 0x000500727d007988 */ /* 0x0003e8000800040c */
[----:B------:R2:W3:Y:S01]  /*1ea0*/  @!P0 LDG.E.U16 R90, desc[UR14][R80.64] ;  /* 0x0000000e505a8981 */ /* 0x0004e2000c1e1500 */
[----:B0-----:R-:W-:-:S02]  /*1eb0*/  IMAD.MOV.U32 R113, RZ, RZ, R93 ;  /* 0x000000ffff717224 */ /* 0x001fc400078e005d */
[----:B------:R-:W-:Y:S02]  /*1ec0*/  IMAD.MOV.U32 R115, RZ, RZ, R88 ;  /* 0x000000ffff737224 */ /* 0x000fe400078e0058 */
[----:B-1----:R-:W-:Y:S02]  /*1ed0*/  IMAD.MOV.U32 R114, RZ, RZ, R23 ;  /* 0x000000ffff727224 */ /* 0x002fe400078e0017 */
[----:B--2---:R-:W-:Y:S01]  /*1ee0*/  IMAD.WIDE R80, R9, 0x2, R112 ;  /* 0x0000000209507825 */ /* 0x004fe200078e0270 */
[----:B------:R-:W-:-:S04]  /*1ef0*/  PRMT R23, RZ, 0x7610, R23 ;  /* 0x00007610ff177816 */ /* 0x000fc80000000017 */
[----:B------:R0:W2:Y:S01]  /*1f00*/  @!P0 LDG.E.U16 R17, desc[UR14][R80.64] ;  /* 0x0000000e50118981 */ /* 0x0000a2000c1e1500 */
[----:B------:R-:W-:Y:S02]  /*1f10*/  IMAD.MOV.U32 R93, RZ, RZ, R92 ;  /* 0x000000ffff5d7224 */ /* 0x000fe400078e005c */
[--C-:B------:R-:W-:Y:S01]  /*1f20*/  IMAD.MOV.U32 R92, RZ, RZ, R15.reuse ;  /* 0x000000ffff5c7224 */ /* 0x100fe200078e000f */
[----:B------:R-:W-:Y:S01]  /*1f30*/  PRMT R15, RZ, 0x7610, R15 ;  /* 0x00007610ff0f7816 */ /* 0x000fe2000000000f */
[----:B0-----:R-:W-:-:S05]  /*1f40*/  IMAD.WIDE R80, R9, 0x2, R114 ;  /* 0x0000000209507825 */ /* 0x001fca00078e0272 */
[----:B------:R0:W4:Y:S01]  /*1f50*/  @!P0 LDG.E.U16 R23, desc[UR14][R80.64] ;  /* 0x0000000e50178981 */ /* 0x000122000c1e1500 */
[----:B------:R-:W-:Y:S02]  /*1f60*/  IMAD.MOV.U32 R116, RZ, RZ, R13 ;  /* 0x000000ffff747224 */ /* 0x000fe400078e000d */
[----:B------:R-:W-:Y:S01]  /*1f70*/  IMAD.MOV.U32 R117, RZ, RZ, R87 ;  /* 0x000000ffff757224 */ /* 0x000fe200078e0057 */
[----:B------:R-:W-:Y:S01]  /*1f80*/  PRMT R13, RZ, 0x7610, R13 ;  /* 0x00007610ff0d7816 */ /* 0x000fe2000000000d */
[----:B0-----:R-:W-:-:S05]  /*1f90*/  IMAD.WIDE R80, R9, 0x2, R92 ;  /* 0x0000000209507825 */ /* 0x001fca00078e025c */
[----:B------:R0:W5:Y:S01]  /*1fa0*/  @!P0 LDG.E.U16 R15, desc[UR14][R80.64] ;  /* 0x0000000e500f8981 */ /* 0x000162000c1e1500 */
[--C-:B------:R-:W-:Y:S01]  /*1fb0*/  IMAD.MOV.U32 R118, RZ, RZ, R7.reuse ;  /* 0x000000ffff767224 */ /* 0x100fe200078e0007 */
[----:B------:R-:W-:Y:S01]  /*1fc0*/  PRMT R7, RZ, 0x7610, R7 ;  /* 0x00007610ff077816 */ /* 0x000fe20000000007 */
[----:B------:R-:W-:Y:S02]  /*1fd0*/  IMAD.MOV.U32 R87, RZ, RZ, R86 ;  /* 0x000000ffff577224 */ /* 0x000fe400078e0056 */
[----:B0-----:R-:W-:-:S05]  /*1fe0*/  IMAD.WIDE R80, R9, 0x2, R116 ;  /* 0x0000000209507825 */ /* 0x001fca00078e0274 */
[----:B------:R0:W2:Y:S01]  /*1ff0*/  @!P0 LDG.E.U16 R13, desc[UR14][R80.64] ;  /* 0x0000000e500d8981 */ /* 0x0000a2000c1e1500 */
[--C-:B------:R-:W-:Y:S01]  /*2000*/  IMAD.MOV.U32 R86, RZ, RZ, R11.reuse ;  /* 0x000000ffff567224 */ /* 0x100fe200078e000b */
[----:B------:R-:W-:Y:S01]  /*2010*/  PRMT R11, RZ, 0x7610, R11 ;  /* 0x00007610ff0b7816 */ /* 0x000fe2000000000b */
[----:B0-----:R-:W-:-:S05]  /*2020*/  IMAD.WIDE R80, R9, 0x2, R118 ;  /* 0x0000000209507825 */ /* 0x001fca00078e0276 */
[----:B------:R0:W5:Y:S01]  /*2030*/  @!P0 LDG.E.U16 R7, desc[UR14][R80.64] ;  /* 0x0000000e50078981 */ /* 0x000162000c1e1500 */
[----:B------:R-:W-:Y:S02]  /*2040*/  IMAD.MOV.U32 R88, RZ, RZ, R5 ;  /* 0x000000ffff587224 */ /* 0x000fe400078e0005 */
[----:B0-----:R-:W-:-:S05]  /*2050*/  IMAD.WIDE R80, R9, 0x2, R86 ;  /* 0x0000000209507825 */ /* 0x001fca00078e0256 */
[----:B------:R0:W5:Y:S02]  /*2060*/  @!P0 LDG.E.U16 R11, desc[UR14][R80.64] ;  /* 0x0000000e500b8981 */ /* 0x000164000c1e1500 */
[----:B0-----:R-:W-:-:S05]  /*2070*/  IMAD.WIDE R80, R9, 0x2, R88 ;  /* 0x0000000209507825 */ /* 0x001fca00078e0258 */
[----:B------:R0:W5:Y:S01]  /*2080*/  @!P0 LDG.E.U16 R120, desc[UR14][R80.64] ;  /* 0x0000000e50788981 */ /* 0x000162000c1e1500 */
[----:B------:R-:W-:Y:S01]  /*2090*/  LOP3.LUT R91, R124, 0x30, RZ, 0x3c, !PT ;  /* 0x000000307c5b7812 */ /* 0x000fe200078e3cff */
[----:B------:R-:W-:-:S04]  /*20a0*/  IMAD.SHL.U32 R5, R0, 0x2, RZ ;  /* 0x0000000200057824 */ /* 0x000fc800078e00ff */
[----:B------:R1:W-:Y:S01]  /*20b0*/  STS.U16 [R91+UR12+0x180], R108 ;  /* 0x0001806c5b007988 */ /* 0x0003e2000800040c */
[----:B------:R-:W-:Y:S02]  /*20c0*/  LOP3.LUT R5, R5, 0x7e, RZ, 0xc0, !PT ;  /* 0x0000007e05057812 */ /* 0x000fe400078ec0ff */
[----:B------:R-:W-:Y:S02]  /*20d0*/  LOP3.LUT R109, R124, 0x40, RZ, 0x3c, !PT ;  /* 0x000000407c6d7812 */ /* 0x000fe400078e3cff */
[----:B-1----:R-:W-:Y:S01]  /*20e0*/  SHF.R.S32.HI R108, RZ, 0x6, R0 ;  /* 0x00000006ff6c7819 */ /* 0x002fe20000011400 */
[----:B------:R1:W-:Y:S03]  /*20f0*/  STS.U16 [R91+UR12+0x980], R6 ;  /* 0x000980065b007988 */ /* 0x0003e6000800040c */
[----:B0-----:R-:W-:Y:S01]  /*2100*/  SGXT R80, R108, 0x1 ;  /* 0x000000016c50781a */ /* 0x001fe20000000200 */
[----:B------:R-:W-:Y:S03]  /*2110*/  STS.U16 [R91+UR12+0x580], R85 ;  /* 0x000580555b007988 */ /* 0x000fe6000800040c */
[----:B------:R-:W-:-:S02]  /*2120*/  LOP3.LUT R80, R5, 0x90, R80, 0x78, !PT ;  /* 0x0000009005507812 */ /* 0x000fc400078e7850 */
[C---:B------:R-:W-:Y:S02]  /*2130*/  LOP3.LUT R5, R124.reuse, 0x60, RZ, 0x3c, !PT ;  /* 0x000000607c057812 */ /* 0x040fe400078e3cff */
[----:B-1----:R-:W-:Y:S01]  /*2140*/  LOP3.LUT R6, R124, 0x50, RZ, 0x3c, !PT ;  /* 0x000000507c067812 */ /* 0x002fe200078e3cff */
[----:B------:R-:W-:Y:S04]  /*2150*/  STS.U16 [R91+UR12+0xd80], R107 ;  /* 0x000d806b5b007988 */ /* 0x000fe8000800040c */
        /* <DEDUP_REMOVED lines=15> */
[----:B------:R-:W-:Y:S01]  /*2250*/  STS.U16 [R22+UR12+0xf80], R123 ;  /* 0x000f807b16007988 */ /* 0x000fe2000800040c */
[----:B------:R-:W-:Y:S01]  /*2260*/  UMOV UR4, UR13 ;  /* 0x0000000d00047c82 */ /* 0x000fe20008000000 */
[----:B------:R-:W-:-:S02]  /*2270*/  UMOV UR5, 0x40000040 ;  /* 0x4000004000057882 */ /* 0x000fc40000000000 */
[----:B---3--:R-:W-:Y:S04]  /*2280*/  STS.U16 [R80+UR12+0x2000], R90 ;  /* 0x0020005a50007988 */ /* 0x008fe8000800040c */
[----:B----4-:R-:W-:Y:S04]  /*2290*/  STS.U16 [R80+UR12+0x2200], R23 ;  /* 0x0022001750007988 */ /* 0x010fe8000800040c */
[----:B--2---:R-:W-:Y:S04]  /*22a0*/  STS.U16 [R80+UR12+0x2400], R13 ;  /* 0x0024000d50007988 */ /* 0x004fe8000800040c */
[----:B-----5:R0:W-:Y:S04]  /*22b0*/  STS.U16 [R80+UR12+0x2600], R11 ;  /* 0x0026000b50007988 */ /* 0x0201e8000800040c */
[----:B------:R-:W-:Y:S04]  /*22c0*/  STS.U16 [R21+UR12+0x2100], R17 ;  /* 0x0021001115007988 */ /* 0x000fe8000800040c */
[----:B------:R1:W-:Y:S04]  /*22d0*/  STS.U16 [R21+UR12+0x2300], R15 ;  /* 0x0023000f15007988 */ /* 0x0003e8000800040c */
[----:B------:R2:W-:Y:S04]  /*22e0*/  STS.U16 [R21+UR12+0x2500], R7 ;  /* 0x0025000715007988 */ /* 0x0005e8000800040c */
[----:B------:R3:W-:Y:S01]  /*22f0*/  STS.U16 [R21+UR12+0x2700], R120 ;  /* 0x0027007815007988 */ /* 0x0007e2000800040c */
[----:B------:R4:W-:Y:S06]  /*2300*/  MEMBAR.ALL.CTA ;  /* 0x0000000000007992 */ /* 0x0009ec0000008000 */
[----:B----4-:R-:W4:Y:S02]  /*2310*/  FENCE.VIEW.ASYNC.S ;  /* 0x00000000000073c6 */ /* 0x010f240000000000 */
[----:B----4-:R-:W-:Y:S06]  /*2320*/  BAR.SYNC.DEFER_BLOCKING 0x0 ;  /* 0x0000000000007b1d */ /* 0x010fec0000010000 */
[----:B------:R-:W-:-:S06]  /*2330*/  WARPGROUP.ARRIVE ;  /* 0x00000000000079c5 */ /* 0x000fcc0000000000 */
[----:B------:R-:W-:Y:S01]  /*2340*/  HGMMA.64x32x16.F32.BF16 R40, gdesc[UR4].tnspA, R40 ;  /* 0x20600000042879f0 */ /* 0x000fe20008701828 */
[----:B------:R-:W-:Y:S01]  /*2350*/  UMOV UR18, UR6 ;  /* 0x0000000600127c82 */ /* 0x000fe20008000000 */
[----:B------:R-:W-:Y:S02]  /*2360*/  UMOV UR19, UR7 ;  /* 0x0000000700137c82 */ /* 0x000fe40008000000 */
[----:B------:R-:W-:Y:S04]  /*2370*/  HGMMA.64x32x16.F32.BF16 R40, gdesc[UR8].tnspA, R40 ;  /* 0x20600000082879f0 */ /* 0x000fe80008701828 */
[----:B------:R-:W-:Y:S01]  /*2380*/  HGMMA.64x32x16.F32.BF16 R24, gdesc[UR16].tnspA, R24 ;  /* 0x20600000101879f0 */ /* 0x000fe20008701818 */
[----:B------:R-:W-:Y:S01]  /*2390*/  UMOV UR22, UR10 ;  /* 0x0000000a00167c82 */ /* 0x000fe20008000000 */
[----:B------:R-:W-:Y:S01]  /*23a0*/  UMOV UR23, UR11 ;  /* 0x0000000b00177c82 */ /* 0x000fe20008000000 */
[----:B------:R-:W-:-:S05]  /*23b0*/  VIADD R16, R16, 0xffffffff ;  /* 0xffffffff10107836 */ /* 0x000fca0000000000 */
[----:B------:R-:W-:Y:S01]  /*23c0*/  ISETP.NE.U32.AND P0, PT, R16, RZ, PT ;  /* 0x000000ff1000720c */ /* 0x000fe20003f05070 */
[----:B------:R-:W-:Y:S01]  /*23d0*/  HGMMA.64x32x16.F32.BF16 R24, gdesc[UR20].tnspA, R24, gsb0 ;  /* 0x20600000141879f0 */ /* 0x000fe20008001818 */
[----:B------:R-:W-:-:S04]  /*23e0*/  IMAD.WIDE R86, R8, 0x2, R86 ;  /* 0x0000000208567825 */ /* 0x000fc800078e0256 */
[----:B------:R-:W-:-:S04]  /*23f0*/  IMAD.WIDE R92, R8, 0x2, R92 ;  /* 0x00000002085c7825 */ /* 0x000fc800078e025c */
[----:B------:R-:W-:-:S04]  /*2400*/  IMAD.WIDE R88, R8, 0x2, R88 ;  /* 0x0000000208587825 */ /* 0x000fc800078e0258 */
[----:B------:R-:W-:-:S04]  /*2410*/  IMAD.WIDE R110, R8, 0x2, R110 ;  /* 0x00000002086e7825 */ /* 0x000fc800078e026e */
[----:B------:R-:W-:-:S04]  /*2420*/  IMAD.WIDE R118, R8, 0x2, R118 ;  /* 0x0000000208767825 */ /* 0x000fc800078e0276 */
[----:B------:R-:W-:-:S04]  /*2430*/  IMAD.WIDE R116, R8, 0x2, R116 ;  /* 0x0000000208747825 */ /* 0x000fc800078e0274 */
[----:B------:R-:W-:-:S04]  /*2440*/  IMAD.WIDE R114, R8, 0x2, R114 ;  /* 0x0000000208727825 */ /* 0x000fc800078e0272 */
[----:B------:R-:W-:-:S04]  /*2450*/  IMAD.WIDE R112, R8, 0x2, R112 ;  /* 0x0000000208707825 */ /* 0x000fc800078e0270 */
[----:B0-----:R-:W-:Y:S02]  /*2460*/  IMAD.MOV.U32 R11, RZ, RZ, R86 ;  /* 0x000000ffff0b7224 */ /* 0x001fe400078e0056 */
[----:B-1----:R-:W-:Y:S02]  /*2470*/  IMAD.MOV.U32 R15, RZ, RZ, R92 ;  /* 0x000000ffff0f7224 */ /* 0x002fe400078e005c */
[----:B------:R-:W-:Y:S02]  /*2480*/  IMAD.MOV.U32 R5, RZ, RZ, R88 ;  /* 0x000000ffff057224 */ /* 0x000fe400078e0058 */
[----:B------:R-:W-:Y:S02]  /*2490*/  IMAD.MOV.U32 R86, RZ, RZ, R87 ;  /* 0x000000ffff567224 */ /* 0x000fe400078e0057 */
[----:B------:R-:W-:Y:S02]  /*24a0*/  IMAD.MOV.U32 R92, RZ, RZ, R93 ;  /* 0x000000ffff5c7224 */ /* 0x000fe400078e005d */
[----:B------:R-:W-:-:S02]  /*24b0*/  IMAD.MOV.U32 R109, RZ, RZ, R110 ;  /* 0x000000ffff6d7224 */ /* 0x000fc400078e006e */
[----:B--2---:R-:W-:Y:S02]  /*24c0*/  IMAD.MOV.U32 R7, RZ, RZ, R118 ;  /* 0x000000ffff077224 */ /* 0x004fe400078e0076 */
[----:B------:R-:W-:Y:S02]  /*24d0*/  IMAD.MOV.U32 R91, RZ, RZ, R119 ;  /* 0x000000ffff5b7224 */ /* 0x000fe400078e0077 */
[----:B------:R-:W-:Y:S02]  /*24e0*/  IMAD.MOV.U32 R13, RZ, RZ, R116 ;  /* 0x000000ffff0d7224 */ /* 0x000fe400078e0074 */
[----:B------:R-:W-:Y:S02]  /*24f0*/  IMAD.MOV.U32 R87, RZ, RZ, R117 ;  /* 0x000000ffff577224 */ /* 0x000fe400078e0075 */
[----:B------:R-:W-:Y:S02]  /*2500*/  IMAD.MOV.U32 R23, RZ, RZ, R114 ;  /* 0x000000ffff177224 */ /* 0x000fe400078e0072 */
[----:B------:R-:W-:-:S02]  /*2510*/  IMAD.MOV.U32 R88, RZ, RZ, R115 ;  /* 0x000000ffff587224 */ /* 0x000fc400078e0073 */
[----:B------:R-:W-:Y:S01]  /*2520*/  IMAD.WIDE R78, R14, 0x2, R78 ;  /* 0x000000020e4e7825 */ /* 0x000fe200078e024e */
[----:B------:R-:W-:-:S03]  /*2530*/  WARPGROUP.DEPBAR.LE gsb0, 0x0 ;  /* 0x00008000000079c5 */ /* 0x000fc60000010000 */
[----:B------:R-:W-:Y:S02]  /*2540*/  IMAD.MOV.U32 R17, RZ, RZ, R112 ;  /* 0x000000ffff117224 */ /* 0x000fe400078e0070 */
[----:B------:R-:W-:Y:S02]  /*2550*/  IMAD.MOV.U32 R93, RZ, RZ, R113 ;  /* 0x000000ffff5d7224 */ /* 0x000fe400078e0071 */
[----:B------:R-:W-:Y:S02]  /*2560*/  IMAD.MOV.U32 R110, RZ, RZ, R111 ;  /* 0x000000ffff6e7224 */ /* 0x000fe400078e006f */
[----:B------:R-:W-:Y:S01]  /*2570*/  VIADD R20, R20, 0xffffffe0 ;  /* 0xffffffe014147836 */ /* 0x000fe20000000000 */
[----:B---3--:R-:W-:Y:S06]  /*2580*/  @P0 BRA `(.L_x_1) ;  /* 0xffffffec00d00947 */ /* 0x008fec000383ffff */
[----:B------:R-:W-:Y:S02]  /*2590*/  F2FP.BF16.F32.PACK_AB R39, R39, R38 ;  /* 0x000000262727723e */ /* 0x000fe400000010ff */
[----:B------:R-:W-:Y:S02]  /*25a0*/  F2FP.BF16.F32.PACK_AB R35, R35, R34 ;  /* 0x000000222323723e */ /* 0x000fe400000010ff */
[----:B------:R-:W-:Y:S02]  /*25b0*/  F2FP.BF16.F32.PACK_AB R31, R31, R30 ;  /* 0x0000001e1f1f723e */ /* 0x000fe400000010ff */
[----:B------:R-:W-:Y:S02]  /*25c0*/  F2FP.BF16.F32.PACK_AB R27, R27, R26 ;  /* 0x0000001a1b1b723e */ /* 0x000fe400000010ff */
[----:B------:R-:W-:Y:S02]  /*25d0*/  F2FP.BF16.F32.PACK_AB R38, R37, R36 ;  /* 0x000000242526723e */ /* 0x000fe400000010ff */
[----:B------:R-:W-:-:S02]  /*25e0*/  F2FP.BF16.F32.PACK_AB R34, R33, R32 ;  /* 0x000000202122723e */ /* 0x000fc400000010ff */
        /* <DEDUP_REMOVED lines=9> */
[----:B------:R-:W-:-:S07]  /*2680*/  F2FP.BF16.F32.PACK_AB R24, R41, R40 ;  /* 0x000000282918723e */ /* 0x000fce00000010ff */
.L_x_0:
[----:B------:R-:W0:Y:S01]  /*2690*/  S2R R4, SR_TID.X ;  /* 0x0000000000047919 */ /* 0x000e220000002100 */
[----:B------:R-:W-:Y:S01]  /*26a0*/  ULDC.64 UR6, c[0x0][0x228] ;  /* 0x00008a0000067ab9 */ /* 0x000fe20000000a00 */
[----:B------:R-:W-:Y:S01]  /*26b0*/  ULDC UR4, c[0x0][0x244] ;  /* 0x0000910000047ab9 */ /* 0x000fe20000000800 */
[----:B------:R-:W-:Y:S01]  /*26c0*/  BAR.SYNC.DEFER_BLOCKING 0x0 ;  /* 0x0000000000007b1d */ /* 0x000fe20000010000 */
[C---:B------:R-:W-:Y:S01]  /*26d0*/  ISETP.GE.AND P0, PT, R2.reuse, UR6, PT ;  /* 0x0000000602007c0c */ /* 0x040fe2000bf06270 */
[----:B------:R-:W-:Y:S02]  /*26e0*/  IMAD R2, R2, UR4, RZ ;  /* 0x0000000402027c24 */ /* 0x000fe4000f8e02ff */
[----:B------:R-:W-:Y:S02]  /*26f0*/  VIADD R17, R3, 0x5 ;  /* 0x0000000503117836 */ /* 0x000fe40000000000 */
[----:B------:R-:W-:Y:S01]  /*2700*/  ULDC UR6, c[0x0][0x248] ;  /* 0x0000920000067ab9 */ /* 0x000fe20000000800 */
[----:B------:R-:W-:Y:S01]  /*2710*/  ULDC.64 UR4, c[0x0][0x220] ;  /* 0x0000880000047ab9 */ /* 0x000fe20000000a00 */
[----:B------:R-:W1:Y:S01]  /*2720*/  S2R R6, SR_TID.X ;  /* 0x0000000000067919 */ /* 0x000e620000002100 */
[----:B0-----:R-:W-:-:S02]  /*2730*/  IMAD.SHL.U32 R0, R4, 0x10, RZ ;  /* 0x0000001004007824 */ /* 0x001fc400078e00ff */
[----:B------:R-:W-:-:S03]  /*2740*/  IMAD.SHL.U32 R4, R4, 0x40, RZ ;  /* 0x0000004004047824 */ /* 0x000fc600078e00ff */
[----:B------:R-:W-:Y:S02]  /*2750*/  LOP3.LUT R0, R0, 0xf0, RZ, 0xc0, !PT ;  /* 0x000000f000007812 */ /* 0x000fe400078ec0ff */
[----:B------:R-:W-:Y:S01]  /*2760*/  LOP3.LUT R5, R4, 0x400, RZ, 0xc0, !PT ;  /* 0x0000040004057812 */ /* 0x000fe200078ec0ff */
[----:B------:R-:W-:-:S03]  /*2770*/  VIADD R4, R3, 0x3 ;  /* 0x0000000303047836 */ /* 0x000fc60000000000 */
[----:B------:R-:W-:Y:S01]  /*2780*/  IADD3 R0, R5, UR12, R0 ;  /* 0x0000000c05007c10 */ /* 0x000fe2000fffe000 */
[----:B------:R-:W-:Y:S01]  /*2790*/  VIADD R5, R3, 0x2 ;  /* 0x0000000203057836 */ /* 0x000fe20000000000 */
[C---:B-1----:R-:W-:Y:S02]  /*27a0*/  LOP3.LUT R7, R6.reuse, 0x60, RZ, 0xc0, !PT ;  /* 0x0000006006077812 */ /* 0x042fe400078ec0ff */
[----:B------:R-:W-:Y:S02]  /*27b0*/  LOP3.LUT R16, R6, 0x7f, RZ, 0xc0, !PT ;  /* 0x0000007f06107812 */ /* 0x000fe400078ec0ff */
[----:B------:R-:W-:Y:S01]  /*27c0*/  ISETP.LT.AND P4, PT, R5, UR7, !P0 ;  /* 0x0000000705007c0c */ /* 0x000fe2000c781270 */
[----:B------:R-:W-:Y:S01]  /*27d0*/  IMAD R40, R7, 0x8, R0 ;  /* 0x0000000807287824 */ /* 0x000fe200078e0200 */
[----:B------:R-:W-:Y:S01]  /*27e0*/  LEA R16, R16, UR12, 0x4 ;  /* 0x0000000c10107c11 */ /* 0x000fe2000f8e20ff */
[C---:B------:R-:W-:Y:S01]  /*27f0*/  VIADD R0, R3.reuse, 0x1 ;  /* 0x0000000103007836 */ /* 0x040fe20000000000 */
[----:B------:R-:W-:Y:S01]  /*2800*/  ISETP.LT.AND P3, PT, R4, UR7, !P0 ;  /* 0x0000000704007c0c */ /* 0x000fe2000c761270 */
[C---:B------:R-:W-:Y:S01]  /*2810*/  IMAD R5, R3.reuse, UR6, RZ ;  /* 0x0000000603057c24 */ /* 0x040fe2000f8e02ff */
[----:B------:R0:W-:Y:S01]  /*2820*/  STSM.16.M88.4 [R40], R24 ;  /* 0x0000001828007844 */ /* 0x0001e20000000200 */
[----:B------:R-:W-:Y:S01]  /*2830*/  BAR.SYNC.DEFER_BLOCKING 0x0 ;  /* 0x0000000000007b1d */ /* 0x000fe20000010000 */
[----:B------:R-:W-:Y:S01]  /*2840*/  ISETP.LT.AND P5, PT, R0, UR7, !P0 ;  /* 0x0000000700007c0c */ /* 0x000fe2000c7a1270 */
[----:B------:R-:W-:-:S02]  /*2850*/  VIADD R0, R3, 0x4 ;  /* 0x0000000403007836 */ /* 0x000fc40000000000 */
[----:B------:R-:W-:-:S03]  /*2860*/  VIADD R21, R5, UR6 ;  /* 0x0000000605157c36 */ /* 0x000fc60008000000 */
[----:B------:R-:W-:Y:S01]  /*2870*/  ISETP.LT.AND P2, PT, R0, UR7, !P0 ;  /* 0x0000000700007c0c */ /* 0x000fe2000c741270 */
[----:B------:R-:W-:Y:S01]  /*2880*/  VIADD R23, R21, UR6 ;  /* 0x0000000615177c36 */ /* 0x000fe20008000000 */
[----:B------:R-:W-:-:S03]  /*2890*/  LEA R0, P1, R2, UR4, 0x1 ;  /* 0x0000000402007c11 */ /* 0x000fc6000f8208ff */
[----:B0-----:R-:W-:Y:S01]  /*28a0*/  VIADD R25, R23, UR6 ;  /* 0x0000000617197c36 */ /* 0x001fe20008000000 */
[----:B------:R-:W-:Y:S02]  /*28b0*/  LEA.HI.X.SX32 R2, R2, UR5, 0x1, P1 ;  /* 0x0000000502027c11 */ /* 0x000fe400088f0eff */
[----:B------:R-:W-:Y:S02]  /*28c0*/  LEA R18, P6, R5, R0, 0x1 ;  /* 0x0000000005127211 */ /* 0x000fe400078c08ff */
[----:B------:R-:W-:Y:S02]  /*28d0*/  ISETP.LT.AND P1, PT, R3, UR7, !P0 ;  /* 0x0000000703007c0c */ /* 0x000fe4000c721270 */
[----:B------:R-:W-:Y:S02]  /*28e0*/  LEA.HI.X.SX32 R19, R5, R2, 0x1, P6 ;  /* 0x0000000205137211 */ /* 0x000fe400030f0eff */
[C---:B------:R-:W-:Y:S01]  /*28f0*/  LEA R20, P6, R21.reuse, R0, 0x1 ;  /* 0x0000000015147211 */ /* 0x040fe200078c08ff */
[----:B------:R-:W0:Y:S03]  /*2900*/  LDS.128 R12, [R16] ;  /* 0x00000000100c7984 */ /* 0x000e260000000c00 */
[----:B------:R-:W-:Y:S01]  /*2910*/  LEA.HI.X.SX32 R21, R21, R2, 0x1, P6 ;  /* 0x0000000215157211 */ /* 0x000fe200030f0eff */
[----:B------:R-:W-:Y:S01]  /*2920*/  BAR.SYNC.DEFER_BLOCKING 0x0 ;  /* 0x0000000000007b1d */ /* 0x000fe20000010000 */
[----:B------:R-:W-:-:S04]  /*2930*/  LEA R22, P6, R23, R0, 0x1 ;  /* 0x0000000017167211 */ /* 0x000fc800078c08ff */
[----:B------:R-:W-:Y:S01]  /*2940*/  LEA.HI.X.SX32 R23, R23, R2, 0x1, P6 ;  /* 0x0000000217177211 */ /* 0x000fe200030f0eff */
[----:B------:R-:W-:Y:S02]  /*2950*/  STSM.16.M88.4 [R40], R28 ;  /* 0x0000001c28007844 */ /* 0x000fe40000000200 */
[----:B------:R-:W-:Y:S06]  /*2960*/  BAR.SYNC.DEFER_BLOCKING 0x0 ;  /* 0x0000000000007b1d */ /* 0x000fec0000010000 */
[----:B------:R-:W1:Y:S02]  /*2970*/  LDS.128 R8, [R16] ;  /* 0x0000000010087984 */ /* 0x000e640000000c00 */
[----:B------:R-:W-:Y:S06]  /*2980*/  BAR.SYNC.DEFER_BLOCKING 0x0 ;  /* 0x0000000000007b1d */ /* 0x000fec0000010000 */
[----:B------:R-:W-:Y:S02]  /*2990*/  STSM.16.M88.4 [R40], R32 ;  /* 0x0000002028007844 */ /* 0x000fe40000000200 */
[----:B------:R-:W-:Y:S06]  /*29a0*/  BAR.SYNC.DEFER_BLOCKING 0x0 ;  /* 0x0000000000007b1d */ /* 0x000fec0000010000 */
[----:B------:R-:W2:Y:S02]  /*29b0*/  LDS.128 R4, [R16] ;  /* 0x0000000010047984 */ /* 0x000ea40000000c00 */
[----:B------:R-:W-:Y:S06]  /*29c0*/  BAR.SYNC.DEFER_BLOCKING 0x0 ;  /* 0x0000000000007b1d */ /* 0x000fec0000010000 */
[----:B------:R-:W-:Y:S02]  /*29d0*/  STSM.16.M88.4 [R40], R36 ;  /* 0x0000002428007844 */ /* 0x000fe40000000200 */
[----:B------:R-:W-:Y:S06]  /*29e0*/  BAR.SYNC.DEFER_BLOCKING 0x0 ;  /* 0x0000000000007b1d */ /* 0x000fec0000010000 */
[----:B0-----:R0:W-:Y:S01]  /*29f0*/  @P1 STG.E.U16 desc[UR14][R18.64], R12 ;  /* 0x0000000c12001986 */ /* 0x0011e2000c10150e */
[----:B------:R-:W-:Y:S01]  /*2a00*/  ISETP.LT.AND P1, PT, R17, UR7, !P0 ;  /* 0x0000000711007c0c */ /* 0x000fe2000c721270 */
[C---:B------:R-:W-:Y:S01]  /*2a10*/  VIADD R17, R3.reuse, 0x6 ;  /* 0x0000000603117836 */ /* 0x040fe20000000000 */
[----:B0-----:R-:W-:Y:S01]  /*2a20*/  PRMT R19, R12, 0x7632, R19 ;  /* 0x000076320c137816 */ /* 0x001fe20000000013 */
[----:B------:R-:W-:Y:S01]  /*2a30*/  VIADD R12, R3, 0x7 ;  /* 0x00000007030c7836 */ /* 0x000fe20000000000 */
[----:B------:R-:W-:-:S03]  /*2a40*/  LEA R18, P6, R25, R0, 0x1 ;  /* 0x0000000019127211 */ /* 0x000fc600078c08ff */
[----:B------:R0:W-:Y:S01]  /*2a50*/  @P5 STG.E.U16 desc[UR14][R20.64], R19 ;  /* 0x0000001314005986 */ /* 0x0001e2000c10150e */
[----:B------:R-:W-:Y:S01]  /*2a60*/  ISETP.LT.AND P5, PT, R17, UR7, !P0 ;  /* 0x0000000711007c0c */ /* 0x000fe2000c7a1270 */
[----:B------:R-:W-:Y:S02]  /*2a70*/  VIADD R17, R25, UR6 ;  /* 0x0000000619117c36 */ /* 0x000fe40008000000 */
[----:B------:R3:W-:Y:S01]  /*2a80*/  @P4 STG.E.U16 desc[UR14][R22.64], R13 ;  /* 0x0000000d16004986 */ /* 0x0007e2000c10150e */
[----:B------:R-:W-:Y:S01]  /*2a90*/  ISETP.LT.AND P4, PT, R12, UR7, !P0 ;  /* 0x000000070c007c0c */ /* 0x000fe2000c781270 */
[----:B------:R-:W-:Y:S01]  /*2aa0*/  VIADD R12, R3, 0x8 ;  /* 0x00000008030c7836 */ /* 0x000fe20000000000 */
[----:B0-----:R-:W-:Y:S01]  /*2ab0*/  LEA.HI.X.SX32 R19, R25, R2, 0x1, P6 ;  /* 0x0000000219137211 */ /* 0x001fe200030f0eff */
[C---:B------:R-:W-:Y:S01]  /*2ac0*/  VIADD R21, R17.reuse, UR6 ;  /* 0x0000000611157c36 */ /* 0x040fe20008000000 */
[----:B------:R-:W-:Y:S02]  /*2ad0*/  LEA R24, P6, R17, R0, 0x1 ;  /* 0x0000000011187211 */ /* 0x000fe400078c08ff */
[----:B---3--:R-:W-:Y:S01]  /*2ae0*/  PRMT R23, R13, 0x7632, R23 ;  /* 0x000076320d177816 */ /* 0x008fe20000000017 */
[----:B------:R-:W-:Y:S01]  /*2af0*/  VIADD R13, R21, UR6 ;  /* 0x00000006150d7c36 */ /* 0x000fe20008000000 */
[----:B------:R-:W-:Y:S01]  /*2b00*/  LEA.HI.X.SX32 R25, R17, R2, 0x1, P6 ;  /* 0x0000000211197211 */ /* 0x000fe200030f0eff */
[----:B------:R-:W-:Y:S01]  /*2b10*/  VIADD R17, R3, 0xa ;  /* 0x0000000a03117836 */ /* 0x000fe20000000000 */
[----:B------:R-:W-:Y:S01]  /*2b20*/  LEA R20, P6, R21, R0, 0x1 ;  /* 0x0000000015147211 */ /* 0x000fe200078c08ff */
[----:B------:R0:W-:Y:S01]  /*2b30*/  @P3 STG.E.U16 desc[UR14][R18.64], R23 ;  /* 0x0000001712003986 */ /* 0x0001e2000c10150e */
[----:B------:R-:W-:Y:S01]  /*2b40*/  ISETP.LT.AND P3, PT, R12, UR7, !P0 ;  /* 0x000000070c007c0c */ /* 0x000fe2000c761270 */
[----:B------:R-:W-:Y:S01]  /*2b50*/  VIADD R12, R3, 0x9 ;  /* 0x00000009030c7836 */ /* 0x000fe20000000000 */
[----:B------:R-:W-:Y:S01]  /*2b60*/  LEA.HI.X.SX32 R21, R21, R2, 0x1, P6 ;  /* 0x0000000215157211 */ /* 0x000fe200030f0eff */
[----:B------:R3:W-:Y:S03]  /*2b70*/  @P2 STG.E.U16 desc[UR14][R24.64], R14 ;  /* 0x0000000e18002986 */ /* 0x0007e6000c10150e */
[----:B------:R-:W-:-:S02]  /*2b80*/  ISETP.LT.AND P2, PT, R12, UR7, !P0 ;  /* 0x000000070c007c0c */ /* 0x000fc4000c741270 */
[C---:B------:R-:W-:Y:S01]  /*2b90*/  LEA R12, P6, R13.reuse, R0, 0x1 ;  /* 0x000000000d0c7211 */ /* 0x040fe200078c08ff */
[----:B0-----:R-:W-:-:S03]  /*2ba0*/  VIADD R19, R13, UR6 ;  /* 0x000000060d137c36 */ /* 0x001fc60008000000 */
[----:B------:R-:W-:Y:S02]  /*2bb0*/  LEA.HI.X.SX32 R13, R13, R2, 0x1, P6 ;  /* 0x000000020d0d7211 */ /* 0x000fe400030f0eff */
[----:B---3--:R-:W-:Y:S01]  /*2bc0*/  PRMT R25, R14, 0x7632, R25 ;  /* 0x000076320e197816 */ /* 0x008fe20000000019 */
[----:B------:R-:W-:Y:S01]  /*2bd0*/  VIADD R14, R3, 0xb ;  /* 0x0000000b030e7836 */ /* 0x000fe20000000000 */
[----:B------:R-:W-:Y:S02]  /*2be0*/  LEA R18, P6, R19, R0, 0x1 ;  /* 0x0000000013127211 */ /* 0x000fe400078c08ff */
[----:B------:R-:W-:Y:S01]  /*2bf0*/  PRMT R24, R15, 0x7632, R24 ;  /* 0x000076320f187816 */ /* 0x000fe20000000018 */
[----:B------:R0:W-:Y:S01]  /*2c00*/  @P1 STG.E.U16 desc[UR14][R20.64], R25 ;  /* 0x0000001914001986 */ /* 0x0001e2000c10150e */
[----:B------:R-:W-:Y:S01]  /*2c10*/  ISETP.LT.AND P1, PT, R17, UR7, !P0 ;  /* 0x0000000711007c0c */ /* 0x000fe2000c721270 */
[C---:B------:R-:W-:Y:S01]  /*2c20*/  VIADD R17, R19.reuse, UR6 ;  /* 0x0000000613117c36 */ /* 0x040fe20008000000 */
[----:B------:R-:W-:Y:S01]  /*2c30*/  LEA.HI.X.SX32 R19, R19, R2, 0x1, P6 ;  /* 0x0000000213137211 */ /* 0x000fe200030f0eff */
[----:B------:R3:W-:Y:S01]  /*2c40*/  @P5 STG.E.U16 desc[UR14][R12.64], R15 ;  /* 0x0000000f0c005986 */ /* 0x0007e2000c10150e */
[----:B------:R-:W-:Y:S01]  /*2c50*/  ISETP.LT.AND P5, PT, R14, UR7, !P0 ;  /* 0x000000070e007c0c */ /* 0x000fe2000c7a1270 */
[----:B------:R-:W-:Y:S01]  /*2c60*/  VIADD R14, R3, 0xc ;  /* 0x0000000c030e7836 */ /* 0x000fe20000000000 */
[C---:B------:R-:W-:Y:S01]  /*2c70*/  LEA R22, P6, R17.reuse, R0, 0x1 ;  /* 0x0000000011167211 */ /* 0x040fe200078c08ff */
[----:B------:R4:W-:Y:S03]  /*2c80*/  @P4 STG.E.U16 desc[UR14][R18.64], R24 ;  /* 0x0000001812004986 */ /* 0x0009e6000c10150e */
[C---:B------:R-:W-:Y:S01]  /*2c90*/  LEA.HI.X.SX32 R23, R17.reuse, R2, 0x1, P6 ;  /* 0x0000000211177211 */ /* 0x040fe200030f0eff */
[----:B0-----:R-:W-:Y:S01]  /*2ca0*/  VIADD R21, R17, UR6 ;  /* 0x0000000611157c36 */ /* 0x001fe20008000000 */
[----:B------:R-:W-:Y:S01]  /*2cb0*/  ISETP.LT.AND P4, PT, R14, UR7, !P0 ;  /* 0x000000070e007c0c */ /* 0x000fe2000c781270 */
[----:B------:R-:W-:-:S02]  /*2cc0*/  VIADD R14, R3, 0xe ;  /* 0x0000000e030e7836 */ /* 0x000fc40000000000 */
[----:B---3--:R-:W-:Y:S01]  /*2cd0*/  VIADD R12, R3, 0xd ;  /* 0x0000000d030c7836 */ /* 0x008fe20000000000 */
[C---:B------:R-:W-:Y:S01]  /*2ce0*/  LEA R20, P6, R21.reuse, R0, 0x1 ;  /* 0x0000000015147211 */ /* 0x040fe200078c08ff */
[C---:B------:R-:W-:Y:S01]  /*2cf0*/  VIADD R13, R21.reuse, UR6 ;  /* 0x00000006150d7c36 */ /* 0x040fe20008000000 */
[----:B-1----:R0:W-:Y:S01]  /*2d00*/  @P3 STG.E.U16 desc[UR14][R22.64], R8 ;  /* 0x0000000816003986 */ /* 0x0021e2000c10150e */
[----:B----4-:R-:W-:Y:S02]  /*2d10*/  PRMT R19, R8, 0x7632, R19 ;  /* 0x0000763208137816 */ /* 0x010fe40000000013 */
[----:B------:R-:W-:Y:S01]  /*2d20*/  LEA.HI.X.SX32 R21, R21, R2, 0x1, P6 ;  /* 0x0000000215157211 */ /* 0x000fe200030f0eff */
[C---:B------:R-:W-:Y:S01]  /*2d30*/  VIADD R15, R13.reuse, UR6 ;  /* 0x000000060d0f7c36 */ /* 0x040fe20008000000 */
[----:B------:R-:W-:Y:S02]  /*2d40*/  ISETP.LT.AND P3, PT, R12, UR7, !P0 ;  /* 0x000000070c007c0c */ /* 0x000fe4000c761270 */
[----:B------:R-:W-:Y:S01]  /*2d50*/  LEA R12, P6, R13, R0, 0x1 ;  /* 0x000000000d0c7211 */ /* 0x000fe200078c08ff */
[----:B------:R1:W-:Y:S01]  /*2d60*/  @P2 STG.E.U16 desc[UR14][R20.64], R19 ;  /* 0x0000001314002986 */ /* 0x0003e2000c10150e */
[----:B------:R-:W-:Y:S01]  /*2d70*/  ISETP.LT.AND P2, PT, R14, UR7, !P0 ;  /* 0x000000070e007c0c */ /* 0x000fe2000c741270 */
[----:B------:R-:W-:Y:S01]  /*2d80*/  VIADD R17, R15, UR6 ;  /* 0x000000060f117c36 */ /* 0x000fe20008000000 */
[----:B------:R-:W-:Y:S01]  /*2d90*/  LEA.HI.X.SX32 R13, R13, R2, 0x1, P6 ;  /* 0x000000020d0d7211 */ /* 0x000fe200030f0eff */
[----:B0-----:R-:W-:Y:S01]  /*2da0*/  VIADD R8, R3, 0xf ;  /* 0x0000000f03087836 */ /* 0x001fe20000000000 */
[----:B------:R-:W-:-:S03]  /*2db0*/  LEA R14, P6, R15, R0, 0x1 ;  /* 0x000000000f0e7211 */ /* 0x000fc600078c08ff */
[----:B------:R0:W-:Y:S01]  /*2dc0*/  @P1 STG.E.U16 desc[UR14][R12.64], R9 ;  /* 0x000000090c001986 */ /* 0x0001e2000c10150e */
[----:B------:R-:W-:Y:S01]  /*2dd0*/  ISETP.LT.AND P1, PT, R8, UR7, !P0 ;  /* 0x0000000708007c0c */ /* 0x000fe2000c721270 */
[----:B------:R-:W-:Y:S01]  /*2de0*/  VIADD R8, R3, 0x10 ;  /* 0x0000001003087836 */ /* 0x000fe20000000000 */
[----:B------:R-:W-:Y:S01]  /*2df0*/  LEA.HI.X.SX32 R15, R15, R2, 0x1, P6 ;  /* 0x000000020f0f7211 */ /* 0x000fe200030f0eff */
[C---:B-1----:R-:W-:Y:S01]  /*2e00*/  VIADD R21, R17.reuse, UR6 ;  /* 0x0000000611157c36 */ /* 0x042fe20008000000 */
[----:B------:R-:W-:-:S04]  /*2e10*/  LEA R18, P6, R17, R0, 0x1 ;  /* 0x0000000011127211 */ /* 0x000fc800078c08ff */
[----:B------:R-:W-:Y:S02]  /*2e20*/  LEA.HI.X.SX32 R19, R17, R2, 0x1, P6 ;  /* 0x0000000211137211 */ /* 0x000fe400030f0eff */
[----:B------:R-:W-:Y:S01]  /*2e30*/  LEA R20, P6, R21, R0, 0x1 ;  /* 0x0000000015147211 */ /* 0x000fe200078c08ff */
[----:B0-----:R-:W-:Y:S01]  /*2e40*/  VIADD R12, R3, 0x12 ;  /* 0x00000012030c7836 */ /* 0x001fe20000000000 */
[----:B------:R-:W-:Y:S01]  /*2e50*/  PRMT R13, R9, 0x7632, R13 ;  /* 0x00007632090d7816 */ /* 0x000fe2000000000d */
[C---:B------:R-:W-:Y:S01]  /*2e60*/  VIADD R9, R21.reuse, UR6 ;  /* 0x0000000615097c36 */ /* 0x040fe20008000000 */
[----:B------:R-:W-:Y:S02]  /*2e70*/  LEA.HI.X.SX32 R21, R21, R2, 0x1, P6 ;  /* 0x0000000215157211 */ /* 0x000fe400030f0eff */
[----:B------:R-:W-:Y:S01]  /*2e80*/  PRMT R17, R10, 0x7632, R17 ;  /* 0x000076320a117816 */ /* 0x000fe20000000011 */
[----:B------:R0:W-:Y:S01]  /*2e90*/  @P5 STG.E.U16 desc[UR14][R14.64], R13 ;  /* 0x0000000d0e005986 */ /* 0x0001e2000c10150e */
[----:B------:R-:W-:Y:S01]  /*2ea0*/  ISETP.LT.AND P5, PT, R8, UR7, !P0 ;  /* 0x0000000708007c0c */ /* 0x000fe2000c7a1270 */
[----:B------:R-:W-:-:S02]  /*2eb0*/  VIADD R8, R3, 0x11 ;  /* 0x0000001103087836 */ /* 0x000fc40000000000 */
[----:B------:R1:W-:Y:S03]  /*2ec0*/  @P4 STG.E.U16 desc[UR14][R18.64], R10 ;  /* 0x0000000a12004986 */ /* 0x0003e6000c10150e */
[----:B------:R-:W-:Y:S01]  /*2ed0*/  ISETP.LT.AND P4, PT, R8, UR7, !P0 ;  /* 0x0000000708007c0c */ /* 0x000fe2000c781270 */
[----:B------:R3:W-:Y:S01]  /*2ee0*/  @P3 STG.E.U16 desc[UR14][R20.64], R17 ;  /* 0x0000001114003986 */ /* 0x0007e2000c10150e */
[C---:B------:R-:W-:Y:S02]  /*2ef0*/  LEA R8, P6, R9.reuse, R0, 0x1 ;  /* 0x0000000009087211 */ /* 0x040fe400078c08ff */
[----:B------:R-:W-:Y:S01]  /*2f00*/  ISETP.LT.AND P3, PT, R12, UR7, !P0 ;  /* 0x000000070c007c0c */ /* 0x000fe2000c761270 */
[C---:B0-----:R-:W-:Y:S01]  /*2f10*/  VIADD R13, R9.reuse, UR6 ;  /* 0x00000006090d7c36 */ /* 0x041fe20008000000 */
[----:B------:R-:W-:-:S03]  /*2f20*/  LEA.HI.X.SX32 R9, R9, R2, 0x1, P6 ;  /* 0x0000000209097211 */ /* 0x000fc600030f0eff */
[C---:B------:R-:W-:Y:S01]  /*2f30*/  VIADD R15, R13.reuse, UR6 ;  /* 0x000000060d0f7c36 */ /* 0x040fe20008000000 */
[----:B------:R-:W-:Y:S01]  /*2f40*/  LEA R12, P6, R13, R0, 0x1 ;  /* 0x000000000d0c7211 */ /* 0x000fe200078c08ff */
[----:B------:R0:W-:Y:S01]  /*2f50*/  @P2 STG.E.U16 desc[UR14][R8.64], R11 ;  /* 0x0000000b08002986 */ /* 0x0001e2000c10150e */
[----:B-1----:R-:W-:Y:S01]  /*2f60*/  PRMT R19, R11, 0x7632, R19 ;  /* 0x000076320b137816 */ /* 0x002fe20000000013 */
[----:B---3--:R-:W-:Y:S01]  /*2f70*/  VIADD R17, R15, UR6 ;  /* 0x000000060f117c36 */ /* 0x008fe20008000000 */
[----:B------:R-:W-:Y:S01]  /*2f80*/  LEA.HI.X.SX32 R13, R13, R2, 0x1, P6 ;  /* 0x000000020d0d7211 */ /* 0x000fe200030f0eff */
[----:B------:R-:W-:Y:S01]  /*2f90*/  VIADD R10, R3, 0x13 ;  /* 0x00000013030a7836 */ /* 0x000fe20000000000 */
[----:B------:R-:W-:-:S03]  /*2fa0*/  LEA R14, P6, R15, R0, 0x1 ;  /* 0x000000000f0e7211 */ /* 0x000fc600078c08ff */
[----:B------:R1:W-:Y:S01]  /*2fb0*/  @P1 STG.E.U16 desc[UR14][R12.64], R19 ;  /* 0x000000130c001986 */ /* 0x0003e2000c10150e */
[----:B------:R-:W-:Y:S02]  /*2fc0*/  LEA.HI.X.SX32 R15, R15, R2, 0x1, P6 ;  /* 0x000000020f0f7211 */ /* 0x000fe400030f0eff */
[C---:B------:R-:W-:Y:S01]  /*2fd0*/  LEA R18, P6, R17.reuse, R0, 0x1 ;  /* 0x0000000011127211 */ /* 0x040fe200078c08ff */
[----:B0-----:R-:W-:Y:S01]  /*2fe0*/  VIADD R9, R17, UR6 ;  /* 0x0000000611097c36 */ /* 0x001fe20008000000 */
[----:B------:R-:W-:Y:S01]  /*2ff0*/  ISETP.LT.AND P2, PT, R10, UR7, !P0 ;  /* 0x000000070a007c0c */ /* 0x000fe2000c741270 */
[C---:B------:R-:W-:Y:S01]  /*3000*/  VIADD R8, R3.reuse, 0x15 ;  /* 0x0000001503087836 */ /* 0x040fe20000000000 */
[----:B--2---:R0:W-:Y:S01]  /*3010*/  @P5 STG.E.U16 desc[UR14][R14.64], R4 ;  /* 0x000000040e005986 */ /* 0x0041e2000c10150e */
[----:B------:R-:W-:-:S03]  /*3020*/  VIADD R10, R3, 0x14 ;  /* 0x00000014030a7836 */ /* 0x000fc60000000000 */
[----:B------:R-:W-:Y:S01]  /*3030*/  ISETP.LT.AND P5, PT, R8, UR7, !P0 ;  /* 0x0000000708007c0c */ /* 0x000fe2000c7a1270 */
[----:B------:R-:W-:Y:S01]  /*3040*/  VIADD R8, R3, 0x16 ;  /* 0x0000001603087836 */ /* 0x000fe20000000000 */
[----:B-1----:R-:W-:Y:S02]  /*3050*/  LEA.HI.X.SX32 R19, R17, R2, 0x1, P6 ;  /* 0x0000000211137211 */ /* 0x002fe400030f0eff */
[C---:B------:R-:W-:Y:S02]  /*3060*/  LEA R20, P6, R9.reuse, R0, 0x1 ;  /* 0x0000000009147211 */ /* 0x040fe400078c08ff */
[----:B------:R-:W-:Y:S02]  /*3070*/  PRMT R13, R4, 0x7632, R13 ;  /* 0x00007632040d7816 */ /* 0x000fe4000000000d */
[C---:B------:R-:W-:Y:S01]  /*3080*/  LEA.HI.X.SX32 R21, R9.reuse, R2, 0x1, P6 ;  /* 0x0000000209157211 */ /* 0x040fe200030f0eff */
[----:B------:R-:W-:Y:S01]  /*3090*/  VIADD R9, R9, UR6 ;  /* 0x0000000609097c36 */ /* 0x000fe20008000000 */
[----:B------:R-:W-:Y:S01]  /*30a0*/  ISETP.LT.AND P1, PT, R10, UR7, !P0 ;  /* 0x000000070a007c0c */ /* 0x000fe2000c721270 */
[----:B------:R1:W-:Y:S01]  /*30b0*/  @P4 STG.E.U16 desc[UR14][R18.64], R13 ;  /* 0x0000000d12004986 */ /* 0x0003e2000c10150e */
[----:B------:R-:W-:Y:S01]  /*30c0*/  ISETP.LT.AND P4, PT, R8, UR7, !P0 ;  /* 0x0000000708007c0c */ /* 0x000fe2000c781270 */
[C---:B0-----:R-:W-:Y:S01]  /*30d0*/  VIADD R15, R9.reuse, UR6 ;  /* 0x00000006090f7c36 */ /* 0x041fe20008000000 */
[----:B------:R-:W-:Y:S01]  /*30e0*/  LEA R12, P6, R9, R0, 0x1 ;  /* 0x00000000090c7211 */ /* 0x000fe200078c08ff */
[----:B------:R-:W-:Y:S01]  /*30f0*/  VIADD R4, R3, 0x17 ;  /* 0x0000001703047836 */ /* 0x000fe20000000000 */
[----:B------:R0:W-:Y:S01]  /*3100*/  @P3 STG.E.U16 desc[UR14][R20.64], R5 ;  /* 0x0000000514003986 */ /* 0x0001e2000c10150e */
[----:B------:R-:W-:-:S03]  /*3110*/  VIADD R17, R15, UR6 ;  /* 0x000000060f117c36 */ /* 0x000fc60008000000 */
[----:B------:R-:W-:Y:S01]  /*3120*/  ISETP.LT.AND P3, PT, R4, UR7, !P0 ;  /* 0x0000000704007c0c */ /* 0x000fe2000c761270 */
[----:B------:R-:W-:Y:S01]  /*3130*/  VIADD R4, R3, 0x18 ;  /* 0x0000001803047836 */ /* 0x000fe20000000000 */
[----:B-1----:R-:W-:Y:S01]  /*3140*/  LEA.HI.X.SX32 R13, R9, R2, 0x1, P6 ;  /* 0x00000002090d7211 */ /* 0x002fe200030f0eff */
[----:B------:R-:W-:Y:S01]  /*3150*/  VIADD R19, R17, UR6 ;  /* 0x0000000611137c36 */ /* 0x000fe20008000000 */
[----:B------:R1:W2:Y:S01]  /*3160*/  LDS.128 R8, [R16] ;  /* 0x0000000010087984 */ /* 0x0002a20000000c00 */
[----:B------:R-:W-:Y:S01]  /*3170*/  LEA R14, P6, R15, R0, 0x1 ;  /* 0x000000000f0e7211 */ /* 0x000fe200078c08ff */
[----:B------:R-:W-:Y:S01]  /*3180*/  VIADD R18, R3, 0x1a ;  /* 0x0000001a03127836 */ /* 0x000fe20000000000 */
[----:B0-----:R-:W-:Y:S01]  /*3190*/  PRMT R21, R5, 0x7632, R21 ;  /* 0x0000763205157816 */ /* 0x001fe20000000015 */
[----:B------:R-:W-:Y:S01]  /*31a0*/  VIADD R5, R3, 0x19 ;  /* 0x0000001903057836 */ /* 0x000fe20000000000 */
[----:B------:R-:W-:Y:S02]  /*31b0*/  LEA.HI.X.SX32 R15, R15, R2, 0x1, P6 ;  /* 0x000000020f0f7211 */ /* 0x000fe400030f0eff */
[----:B------:R-:W-:Y:S01]  /*31c0*/  PRMT R20, R6, 0x7632, R20 ;  /* 0x0000763206147816 */ /* 0x000fe20000000014 */
[----:B------:R0:W-:Y:S01]  /*31d0*/  @P2 STG.E.U16 desc[UR14][R12.64], R21 ;  /* 0x000000150c002986 */ /* 0x0001e2000c10150e */
[----:B------:R-:W-:-:S02]  /*31e0*/  ISETP.LT.AND P2, PT, R4, UR7, !P0 ;  /* 0x0000000704007c0c */ /* 0x000fc4000c741270 */
[----:B------:R-:W-:Y:S01]  /*31f0*/  LEA R4, P6, R17, R0, 0x1 ;  /* 0x0000000011047211 */ /* 0x000fe200078c08ff */
[----:B------:R3:W-:Y:S01]  /*3200*/  @P1 STG.E.U16 desc[UR14][R14.64], R6 ;  /* 0x000000060e001986 */ /* 0x0007e2000c10150e */
[----:B------:R-:W-:Y:S02]  /*3210*/  ISETP.LT.AND P1, PT, R5, UR7, !P0 ;  /* 0x0000000705007c0c */ /* 0x000fe4000c721270 */
[----:B------:R-:W-:Y:S02]  /*3220*/  LEA.HI.X.SX32 R5, R17, R2, 0x1, P6 ;  /* 0x0000000211057211 */ /* 0x000fe400030f0eff */
[C---:B-1----:R-:W-:Y:S01]  /*3230*/  LEA R16, P6, R19.reuse, R0, 0x1 ;  /* 0x0000000013107211 */ /* 0x042fe200078c08ff */
[----:B0-----:R-:W-:-:S03]  /*3240*/  VIADD R13, R19, UR6 ;  /* 0x00000006130d7c36 */ /* 0x001fc60008000000 */
[----:B------:R-:W-:Y:S01]  /*3250*/  LEA.HI.X.SX32 R17, R19, R2, 0x1, P6 ;  /* 0x0000000213117211 */ /* 0x000fe200030f0eff */
[----:B------:R0:W-:Y:S01]  /*3260*/  @P5 STG.E.U16 desc[UR14][R4.64], R20 ;  /* 0x0000001404005986 */ /* 0x0001e2000c10150e */
[----:B------:R-:W-:Y:S01]  /*3270*/  ISETP.LT.AND P5, PT, R18, UR7, !P0 ;  /* 0x0000000712007c0c */ /* 0x000fe2000c7a1270 */
[C---:B---3--:R-:W-:Y:S01]  /*3280*/  VIADD R15, R13.reuse, UR6 ;  /* 0x000000060d0f7c36 */ /* 0x048fe20008000000 */
[----:B------:R-:W-:Y:S01]  /*3290*/  LEA R12, P6, R13, R0, 0x1 ;  /* 0x000000000d0c7211 */ /* 0x000fe200078c08ff */
[----:B------:R-:W-:Y:S01]  /*32a0*/  VIADD R6, R3, 0x1b ;  /* 0x0000001b03067836 */ /* 0x000fe20000000000 */
[----:B------:R1:W-:Y:S01]  /*32b0*/  @P4 STG.E.U16 desc[UR14][R16.64], R7 ;  /* 0x0000000710004986 */ /* 0x0003e2000c10150e */
[----:B------:R-:W-:Y:S02]  /*32c0*/  PRMT R18, R7, 0x7632, R18 ;  /* 0x0000763207127816 */ /* 0x000fe40000000012 */
[----:B------:R-:W-:Y:S02]  /*32d0*/  LEA.HI.X.SX32 R13, R13, R2, 0x1, P6 ;  /* 0x000000020d0d7211 */ /* 0x000fe400030f0eff */
[C---:B------:R-:W-:Y:S01]  /*32e0*/  LEA R14, P6, R15.reuse, R0, 0x1 ;  /* 0x000000000f0e7211 */ /* 0x040fe200078c08ff */
[----:B0-----:R-:W-:Y:S01]  /*32f0*/  VIADD R5, R15, UR6 ;  /* 0x000000060f057c36 */ /* 0x001fe20008000000 */
[----:B------:R-:W-:Y:S01]  /*3300*/  ISETP.LT.AND P4, PT, R6, UR7, !P0 ;  /* 0x0000000706007c0c */ /* 0x000fe2000c781270 */
[----:B------:R-:W-:Y:S01]  /*3310*/  VIADD R6, R3, 0x1c ;  /* 0x0000001c03067836 */ /* 0x000fe20000000000 */
[----:B------:R-:W-:Y:S01]  /*3320*/  LEA.HI.X.SX32 R15, R15, R2, 0x1, P6 ;  /* 0x000000020f0f7211 */ /* 0x000fe200030f0eff */
[----:B------:R0:W-:Y:S01]  /*3330*/  @P3 STG.E.U16 desc[UR14][R12.64], R18 ;  /* 0x000000120c003986 */ /* 0x0001e2000c10150e */
[C---:B-1----:R-:W-:Y:S01]  /*3340*/  VIADD R7, R5.reuse, UR6 ;  /* 0x0000000605077c36 */ /* 0x042fe20008000000 */
[----:B------:R-:W-:-:S02]  /*3350*/  LEA R4, P6, R5, R0, 0x1 ;  /* 0x0000000005047211 */ /* 0x000fc400078c08ff */
[----:B------:R-:W-:Y:S01]  /*3360*/  ISETP.LT.AND P3, PT, R6, UR7, !P0 ;  /* 0x0000000706007c0c */ /* 0x000fe2000c761270 */
[----:B------:R-:W-:Y:S01]  /*3370*/  VIADD R17, R7, UR6 ;  /* 0x0000000607117c36 */ /* 0x000fe20008000000 */
[----:B------:R-:W-:Y:S01]  /*3380*/  LEA.HI.X.SX32 R5, R5, R2, 0x1, P6 ;  /* 0x0000000205057211 */ /* 0x000fe200030f0eff */
[----:B------:R-:W-:Y:S01]  /*3390*/  VIADD R6, R3, 0x1d ;  /* 0x0000001d03067836 */ /* 0x000fe20000000000 */
[----:B--2---:R1:W-:Y:S01]  /*33a0*/  @P2 STG.E.U16 desc[UR14][R14.64], R8 ;  /* 0x000000080e002986 */ /* 0x0043e2000c10150e */
[----:B------:R-:W-:Y:S01]  /*33b0*/  VIADD R19, R17, UR6 ;  /* 0x0000000611137c36 */ /* 0x000fe20008000000 */
[----:B0-----:R-:W-:-:S03]  /*33c0*/  PRMT R13, R8, 0x7632, R13 ;  /* 0x00007632080d7816 */ /* 0x001fc6000000000d */
[----:B------:R-:W-:Y:S01]  /*33d0*/  VIADD R21, R19, UR6 ;  /* 0x0000000613157c36 */ /* 0x000fe20008000000 */
[----:B------:R-:W-:Y:S02]  /*33e0*/  ISETP.LT.AND P2, PT, R6, UR7, !P0 ;  /* 0x0000000706007c0c */ /* 0x000fe4000c741270 */
[-C--:B------:R-:W-:Y:S01]  /*33f0*/  LEA R6, P6, R7, R0.reuse, 0x1 ;  /* 0x0000000007067211 */ /* 0x080fe200078c08ff */
[----:B------:R0:W-:Y:S01]  /*3400*/  @P1 STG.E.U16 desc[UR14][R4.64], R13 ;  /* 0x0000000d04001986 */ /* 0x0001e2000c10150e */
[----:B------:R-:W-:Y:S01]  /*3410*/  LEA R12, P1, R17, R0, 0x1 ;  /* 0x00000000110c7211 */ /* 0x000fe200078208ff */
[----:B------:R-:W-:Y:S01]  /*3420*/  VIADD R23, R21, UR6 ;  /* 0x0000000615177c36 */ /* 0x000fe20008000000 */
[----:B------:R-:W-:Y:S01]  /*3430*/  LEA.HI.X.SX32 R7, R7, R2, 0x1, P6 ;  /* 0x0000000207077211 */ /* 0x000fe200030f0eff */
[----:B-1----:R-:W-:Y:S01]  /*3440*/  VIADD R8, R3, 0x1e ;  /* 0x0000001e03087836 */ /* 0x002fe20000000000 */
[----:B------:R-:W-:Y:S01]  /*3450*/  LEA R14, P6, R19, R0, 0x1 ;  /* 0x00000000130e7211 */ /* 0x000fe200078c08ff */
[----:B------:R-:W-:-:S02]  /*3460*/  VIADD R3, R3, 0x1f ;  /* 0x0000001f03037836 */ /* 0x000fc40000000000 */
[----:B------:R1:W-:Y:S01]  /*3470*/  @P5 STG.E.U16 desc[UR14][R6.64], R9 ;  /* 0x0000000906005986 */ /* 0x0003e2000c10150e */
[----:B------:R-:W-:Y:S01]  /*3480*/  LEA.HI.X.SX32 R15, R19, R2, 0x1, P6 ;  /* 0x00000002130f7211 */ /* 0x000fe200030f0eff */
[----:B------:R-:W-:Y:S01]  /*3490*/  VIADD R19, R23, UR6 ;  /* 0x0000000617137c36 */ /* 0x000fe20008000000 */
[----:B------:R-:W-:Y:S02]  /*34a0*/  LEA R16, P6, R21, R0, 0x1 ;  /* 0x0000000015107211 */ /* 0x000fe400078c08ff */
[----:B0-----:R-:W-:Y:S02]  /*34b0*/  LEA.HI.X.SX32 R13, R17, R2, 0x1, P1 ;  /* 0x00000002110d7211 */ /* 0x001fe400008f0eff */
[----:B------:R-:W-:Y:S02]  /*34c0*/  LEA R4, P1, R23, R0, 0x1 ;  /* 0x0000000017047211 */ /* 0x000fe400078208ff */
[-C--:B------:R-:W-:Y:S02]  /*34d0*/  LEA.HI.X.SX32 R17, R21, R2.reuse, 0x1, P6 ;  /* 0x0000000215117211 */ /* 0x080fe400030f0eff */
[----:B------:R-:W-:-:S02]  /*34e0*/  LEA.HI.X.SX32 R5, R23, R2, 0x1, P1 ;  /* 0x0000000217057211 */ /* 0x000fc400008f0eff */
[----:B------:R-:W-:Y:S02]  /*34f0*/  ISETP.LT.AND P1, PT, R8, UR7, !P0 ;  /* 0x0000000708007c0c */ /* 0x000fe4000c721270 */
[----:B------:R-:W-:Y:S02]  /*3500*/  ISETP.LT.AND P0, PT, R3, UR7, !P0 ;  /* 0x0000000703007c0c */ /* 0x000fe4000c701270 */
[----:B------:R-:W-:Y:S02]  /*3510*/  LEA R18, P6, R19, R0, 0x1 ;  /* 0x0000000013127211 */ /* 0x000fe400078c08ff */
[----:B------:R-:W-:Y:S02]  /*3520*/  PRMT R0, R9, 0x7632, R0 ;  /* 0x0000763209007816 */ /* 0x000fe40000000000 */
[----:B------:R-:W-:Y:S02]  /*3530*/  PRMT R8, R10, 0x7632, R8 ;  /* 0x000076320a087816 */ /* 0x000fe40000000008 */
[----:B------:R-:W-:Y:S01]  /*3540*/  LEA.HI.X.SX32 R19, R19, R2, 0x1, P6 ;  /* 0x0000000213137211 */ /* 0x000fe200030f0eff */
[----:B------:R1:W-:Y:S04]  /*3550*/  @P4 STG.E.U16 desc[UR14][R12.64], R0 ;  /* 0x000000000c004986 */ /* 0x0003e8000c10150e */
[----:B------:R1:W-:Y:S04]  /*3560*/  @P3 STG.E.U16 desc[UR14][R14.64], R10 ;  /* 0x0000000a0e003986 */ /* 0x0003e8000c10150e */
[----:B------:R1:W-:Y:S04]  /*3570*/  @P2 STG.E.U16 desc[UR14][R16.64], R8 ;  /* 0x0000000810002986 */ /* 0x0003e8000c10150e */
[----:B------:R1:W-:Y:S01]  /*3580*/  @P1 STG.E.U16 desc[UR14][R4.64], R11 ;  /* 0x0000000b04001986 */ /* 0x0003e2000c10150e */
[----:B------:R-:W-:Y:S05]  /*3590*/  @!P0 EXIT ;  /* 0x000000000000894d */ /* 0x000fea0003800000 */
[----:B-1----:R-:W-:-:S05]  /*35a0*/  PRMT R9, R11, 0x7632, R9 ;  /* 0x000076320b097816 */ /* 0x002fca0000000009 */
[----:B------:R-:W-:Y:S01]  /*35b0*/  STG.E.U16 desc[UR14][R18.64], R9 ;  /* 0x0000000912007986 */ /* 0x000fe2000c10150e */
[----:B------:R-:W-:Y:S05]  /*35c0*/  EXIT ;  /* 0x000000000000794d */ /* 0x000fea0003800000 */
.L_x_2:
[----:B------:R-:W-:-:S00]  /*35d0*/  BRA `(.L_x_2) ;  /* 0xfffffffc00fc7947 */ /* 0x000fc0000383ffff */
[----:B------:R-:W-:-:S00]  /*35e0*/  NOP ;  /* 0x0000000000007918 */ /* 0x000fc00000000000 */
        /* <DEDUP_REMOVED lines=9> */
.L_x_3:


//--------------------- .nv.shared.matmul_kernel  --------------------------
	.section	.nv.shared.matmul_kernel,"aw",@nobits
	.sectionflags	@""
	.align	16
	.zero		1024


//--------------------- .nv.shared.reserved.0     --------------------------
	.section	.nv.shared.reserved.0,"aw",@nobits
	.weak		__nv_reservedSMEM_offset_0_alias
	.size		__nv_reservedSMEM_offset_0_alias, 0, 0
	.other		__nv_reservedSMEM_offset_0_alias,@"STO_CUDA_RESERVED_SHARED STV_DEFAULT"
__nv_reservedSMEM_offset_0_alias:
	.zero		0


//--------------------- .nv.constant0.matmul_kernel --------------------------
	.section	.nv.constant0.matmul_kernel,"a",@progbits
	.sectionflags	@""
	.align	4
.nv.constant0.matmul_kernel:
	.zero		608


//--------------------- SYMBOLS --------------------------

	.type		.nv.reservedSmem.offset0,@object
	.size		.nv.reservedSmem.offset0,0x4
